	.target	sm_90a

	.elftype	@"ET_EXEC"


//--------------------- .note.nv.tkinfo           --------------------------
	.section	.note.nv.tkinfo,"",@"SHT_NOTE"
	.sectionflags	@"SHF_NOTE_NV_TKINFO"
	.tkinfo
        /*0018*/ 	.word	0x00000002
        /*0030*/ 	.string	""
        /*0030*/ 	.string	"ptxas"
        /*0030*/ 	.string	"Cuda compilation tools, release 13.0, V13.0.88"
        /*0030*/ 	.string	"Build cuda_13.0.r13.0/compiler.36424714_0"
        /*0030*/ 	.string	"-arch sm_90a -m 64 "



//--------------------- .note.nv.cuinfo           --------------------------
	.section	.note.nv.cuinfo,"",@"SHT_NOTE"
	.sectionflags	@"SHF_NOTE_NV_CUINFO"
        /*0018*/ 	.short	0x0002
        /*001a*/ 	.short	0x005a
        /*001c*/ 	.short	0x0082
	.zero		2


//--------------------- .nv.info                  --------------------------
	.section	.nv.info,"",@"SHT_CUDA_INFO"
	.align	4


	//----- nvinfo : EIATTR_REGCOUNT
	.align		4
        /*0000*/ 	.byte	0x04, 0x2f
        /*0002*/ 	.short	(.L_12 - .L_11)
	.align		4
.L_11:
        /*0004*/ 	.word	index@(_ZN7cutlass13device_kernelINS_4gemm6kernel13GemmUniversalIN4cute5tupleIJiiiiEEENS1_10collective13CollectiveMmaINS1_37MainloopSm90TmaGmmaWarpSpecializedFP8ILi14ENS5_IJNS4_1CILi1EEENSA_ILi8EEESB_EEENS1_32KernelTmaWarpSpecializedPingpongEEENS5_IJNSA_ILi64EEESG_NSA_ILi128EEEEEENS_12float_e4m3_tENS5_IJlSB_lEEESJ_SK_NS4_8TiledMMAINS4_8MMA_AtomIJNS4_4SM904GMMA30MMA_64x64x32_F32E4M3E4M3_SS_TNILNSO_7ScaleInE1ELSQ_1EEEEEENS4_6LayoutINS5_IJSB_SB_SB_EEENS5_IJNSA_ILi0EEESV_SV_EEEEENS5_IJNS4_10UnderscoreESY_SY_EEEEENS4_23SM90_TMA_LOAD_MULTICASTENS4_14ComposedLayoutINS4_7SwizzleILi3ELi4ELi3EEENS4_18smem_ptr_flag_bitsILi8EEENST_INS5_IJSC_SH_EEENS5_IJSH_SB_EEEEEEEvNS4_8identityENS4_13SM90_TMA_LOADES1A_vS1B_EENS_8epilogue10collective6detail29Sm90TmaWarpSpecializedAdapterINS1F_15DefaultEpilogueISJ_SK_SK_NS1E_6thread17LinearCombinationISJ_Li1EffLNS1J_9ScaleType4KindE0ELNS_15FloatRoundStyleE2ESJ_EENS1_15EpilogueDefaultEEEEEvvEEEEvNT_6ParamsE)
        /*0008*/ 	.word	0x000000a8


	//----- nvinfo : EIATTR_FRAME_SIZE
	.align		4
.L_12:
        /*000c*/ 	.byte	0x04, 0x11
        /*000e*/ 	.short	(.L_14 - .L_13)
	.align		4
.L_13:
        /*0010*/ 	.word	index@(_ZN7cutlass13device_kernelINS_4gemm6kernel13GemmUniversalIN4cute5tupleIJiiiiEEENS1_10collective13CollectiveMmaINS1_37MainloopSm90TmaGmmaWarpSpecializedFP8ILi14ENS5_IJNS4_1CILi1EEENSA_ILi8EEESB_EEENS1_32KernelTmaWarpSpecializedPingpongEEENS5_IJNSA_ILi64EEESG_NSA_ILi128EEEEEENS_12float_e4m3_tENS5_IJlSB_lEEESJ_SK_NS4_8TiledMMAINS4_8MMA_AtomIJNS4_4SM904GMMA30MMA_64x64x32_F32E4M3E4M3_SS_TNILNSO_7ScaleInE1ELSQ_1EEEEEENS4_6LayoutINS5_IJSB_SB_SB_EEENS5_IJNSA_ILi0EEESV_SV_EEEEENS5_IJNS4_10UnderscoreESY_SY_EEEEENS4_23SM90_TMA_LOAD_MULTICASTENS4_14ComposedLayoutINS4_7SwizzleILi3ELi4ELi3EEENS4_18smem_ptr_flag_bitsILi8EEENST_INS5_IJSC_SH_EEENS5_IJSH_SB_EEEEEEEvNS4_8identityENS4_13SM90_TMA_LOADES1A_vS1B_EENS_8epilogue10collective6detail29Sm90TmaWarpSpecializedAdapterINS1F_15DefaultEpilogueISJ_SK_SK_NS1E_6thread17LinearCombinationISJ_Li1EffLNS1J_9ScaleType4KindE0ELNS_15FloatRoundStyleE2ESJ_EENS1_15EpilogueDefaultEEEEEvvEEEEvNT_6ParamsE)
        /*0014*/ 	.word	0x00000000


	//----- nvinfo : EIATTR_MIN_STACK_SIZE
	.align		4
.L_14:
        /*0018*/ 	.byte	0x04, 0x12
        /*001a*/ 	.short	(.L_16 - .L_15)
	.align		4
.L_15:
        /*001c*/ 	.word	index@(_ZN7cutlass13device_kernelINS_4gemm6kernel13GemmUniversalIN4cute5tupleIJiiiiEEENS1_10collective13CollectiveMmaINS1_37MainloopSm90TmaGmmaWarpSpecializedFP8ILi14ENS5_IJNS4_1CILi1EEENSA_ILi8EEESB_EEENS1_32KernelTmaWarpSpecializedPingpongEEENS5_IJNSA_ILi64EEESG_NSA_ILi128EEEEEENS_12float_e4m3_tENS5_IJlSB_lEEESJ_SK_NS4_8TiledMMAINS4_8MMA_AtomIJNS4_4SM904GMMA30MMA_64x64x32_F32E4M3E4M3_SS_TNILNSO_7ScaleInE1ELSQ_1EEEEEENS4_6LayoutINS5_IJSB_SB_SB_EEENS5_IJNSA_ILi0EEESV_SV_EEEEENS5_IJNS4_10UnderscoreESY_SY_EEEEENS4_23SM90_TMA_LOAD_MULTICASTENS4_14ComposedLayoutINS4_7SwizzleILi3ELi4ELi3EEENS4_18smem_ptr_flag_bitsILi8EEENST_INS5_IJSC_SH_EEENS5_IJSH_SB_EEEEEEEvNS4_8identityENS4_13SM90_TMA_LOADES1A_vS1B_EENS_8epilogue10collective6detail29Sm90TmaWarpSpecializedAdapterINS1F_15DefaultEpilogueISJ_SK_SK_NS1E_6thread17LinearCombinationISJ_Li1EffLNS1J_9ScaleType4KindE0ELNS_15FloatRoundStyleE2ESJ_EENS1_15EpilogueDefaultEEEEEvvEEEEvNT_6ParamsE)
        /*0020*/ 	.word	0x00000000
.L_16:


//--------------------- .nv.compat                --------------------------
	.section	.nv.compat,"",@"SHT_CUDA_COMPAT_INFO"
	.align	4
        /*0000*/ 	.byte	0x02, 0x09, 0x01, 0x00, 0x02, 0x02, 0x04, 0x00, 0x02, 0x05, 0x05, 0x00, 0x03, 0x07, 0x01, 0x01
        /*0010*/ 	.byte	0x02, 0x03, 0x01, 0x00, 0x02, 0x06, 0x01, 0x00, 0x04, 0x0b, 0x08, 0x00, 0x00, 0x00, 0x00, 0x00
        /*0020*/ 	.byte	0x00, 0x00, 0x00, 0x00


//--------------------- .nv.info._ZN7cutlass13device_kernelINS_4gemm6kernel13GemmUniversalIN4cute5tupleIJiiiiEEENS1_10collective13CollectiveMmaINS1_37MainloopSm90TmaGmmaWarpSpecializedFP8ILi14ENS5_IJNS4_1CILi1EEENSA_ILi8EEESB_EEENS1_32KernelTmaWarpSpecializedPingpongEEENS5_IJNSA_ILi64EEESG_NSA_ILi128EEEEEENS_12float_e4m3_tENS5_IJlSB_lEEESJ_SK_NS4_8TiledMMAINS4_8MMA_AtomIJNS4_4SM904GMMA30MMA_64x64x32_F32E4M3E4M3_SS_TNILNSO_7ScaleInE1ELSQ_1EEEEEENS4_6LayoutINS5_IJSB_SB_SB_EEENS5_IJNSA_ILi0EEESV_SV_EEEEENS5_IJNS4_10UnderscoreESY_SY_EEEEENS4_23SM90_TMA_LOAD_MULTICASTENS4_14ComposedLayoutINS4_7SwizzleILi3ELi4ELi3EEENS4_18smem_ptr_flag_bitsILi8EEENST_INS5_IJSC_SH_EEENS5_IJSH_SB_EEEEEEEvNS4_8identityENS4_13SM90_TMA_LOADES1A_vS1B_EENS_8epilogue10collective6detail29Sm90TmaWarpSpecializedAdapterINS1F_15DefaultEpilogueISJ_SK_SK_NS1E_6thread17LinearCombinationISJ_Li1EffLNS1J_9ScaleType4KindE0ELNS_15FloatRoundStyleE2ESJ_EENS1_15EpilogueDefaultEEEEEvvEEEEvNT_6ParamsE --------------------------
	.section	.nv.info._ZN7cutlass13device_kernelINS_4gemm6kernel13GemmUniversalIN4cute5tupleIJiiiiEEENS1_10collective13CollectiveMmaINS1_37MainloopSm90TmaGmmaWarpSpecializedFP8ILi14ENS5_IJNS4_1CILi1EEENSA_ILi8EEESB_EEENS1_32KernelTmaWarpSpecializedPingpongEEENS5_IJNSA_ILi64EEESG_NSA_ILi128EEEEEENS_12float_e4m3_tENS5_IJlSB_lEEESJ_SK_NS4_8TiledMMAINS4_8MMA_AtomIJNS4_4SM904GMMA30MMA_64x64x32_F32E4M3E4M3_SS_TNILNSO_7ScaleInE1ELSQ_1EEEEEENS4_6LayoutINS5_IJSB_SB_SB_EEENS5_IJNSA_ILi0EEESV_SV_EEEEENS5_IJNS4_10UnderscoreESY_SY_EEEEENS4_23SM90_TMA_LOAD_MULTICASTENS4_14ComposedLayoutINS4_7SwizzleILi3ELi4ELi3EEENS4_18smem_ptr_flag_bitsILi8EEENST_INS5_IJSC_SH_EEENS5_IJSH_SB_EEEEEEEvNS4_8identityENS4_13SM90_TMA_LOADES1A_vS1B_EENS_8epilogue10collective6detail29Sm90TmaWarpSpecializedAdapterINS1F_15DefaultEpilogueISJ_SK_SK_NS1E_6thread17LinearCombinationISJ_Li1EffLNS1J_9ScaleType4KindE0ELNS_15FloatRoundStyleE2ESJ_EENS1_15EpilogueDefaultEEEEEvvEEEEvNT_6ParamsE,"",@"SHT_CUDA_INFO"
	.sectionflags	@""
	.align	4


	//----- nvinfo : EIATTR_CUDA_API_VERSION
	.align		4
        /*0000*/ 	.byte	0x04, 0x37
        /*0002*/ 	.short	(.L_18 - .L_17)
.L_17:
        /*0004*/ 	.word	0x00000082


	//----- nvinfo : EIATTR_KPARAM_INFO
	.align		4
.L_18:
        /*0008*/ 	.byte	0x04, 0x17
        /*000a*/ 	.short	(.L_20 - .L_19)
.L_19:
        /*000c*/ 	.word	0x00000000
        /*0010*/ 	.short	0x0000
        /*0012*/ 	.short	0x0070
        /*0014*/ 	.byte	0x00, 0xf0, 0x01, 0x10


	//----- nvinfo : EIATTR_SPARSE_MMA_MASK
	.align		4
.L_20:
        /*0018*/ 	.byte	0x03, 0x50
        /*001a*/ 	.short	0x0000


	//----- nvinfo : EIATTR_MAXREG_COUNT
	.align		4
        /*001c*/ 	.byte	0x03, 0x1b
        /*001e*/ 	.short	0x00a8


	//----- nvinfo : EIATTR_NUM_BARRIERS
	.align		4
        /*0020*/ 	.byte	0x02, 0x4c
        /*0022*/ 	.byte	0x01
	.zero		1


	//----- nvinfo : EIATTR_MERCURY_ISA_VERSION
	.align		4
        /*0024*/ 	.byte	0x03, 0x5f
        /*0026*/ 	.short	0x0101


	//----- nvinfo : EIATTR_INT_WARP_WIDE_INSTR_OFFSETS
	.align		4
        /*0028*/ 	.byte	0x04, 0x31
        /*002a*/ 	.short	(.L_22 - .L_21)


	//   ....[0]....
.L_21:
        /*002c*/ 	.word	0x00000640


	//   ....[1]....
        /*0030*/ 	.word	0x00000680


	//   ....[2]....
        /*0034*/ 	.word	0x000007b0


	//   ....[3]....
        /*0038*/ 	.word	0x000007e0


	//   ....[4]....
        /*003c*/ 	.word	0x000007f0


	//   ....[5]....
        /*0040*/ 	.word	0x00000800


	//   ....[6]....
        /*0044*/ 	.word	0x00000880


	//   ....[7]....
        /*0048*/ 	.word	0x000008d0


	//----- nvinfo : EIATTR_COOP_GROUP_MASK_REGIDS
	.align		4
.L_22:
        /*004c*/ 	.byte	0x04, 0x29
        /*004e*/ 	.short	(.L_24 - .L_23)


	//   ....[0]....
.L_23:
        /*0050*/ 	.word	0xffffffff


	//   ....[1]....
        /*0054*/ 	.word	0xffffffff


	//   ....[2]....
        /*0058*/ 	.word	0xffffffff


	//   ....[3]....
        /*005c*/ 	.word	0xffffffff


	//   ....[4]....
        /*0060*/ 	.word	0xffffffff


	//   ....[5]....
        /*0064*/ 	.word	0xffffffff


	//   ....[6]....
        /*0068*/ 	.word	0xffffffff


	//----- nvinfo : EIATTR_COOP_GROUP_INSTR_OFFSETS
	.align		4
.L_24:
        /*006c*/ 	.byte	0x04, 0x28
        /*006e*/ 	.short	(.L_26 - .L_25)


	//   ....[0]....
.L_25:
        /*0070*/ 	.word	0x00000060


	//   ....[1]....
        /*0074*/ 	.word	0x00000070


	//   ....[2]....
        /*0078*/ 	.word	0x00000130


	//   ....[3]....
        /*007c*/ 	.word	0x00000440


	//   ....[4]....
        /*0080*/ 	.word	0x00000480


	//   ....[5]....
        /*0084*/ 	.word	0x00000500


	//   ....[6]....
        /*0088*/ 	.word	0x00000a40


	//----- nvinfo : EIATTR_REG_RECONFIG
	.align		4
.L_26:
        /*008c*/ 	.byte	0x01, 0x54
	.zero		2


	//----- nvinfo : EIATTR_MBARRIER_INSTR_OFFSETS
	.align		4
        /*0090*/ 	.byte	0x04, 0x39
        /*0092*/ 	.short	(.L_28 - .L_27)


	//   ....[0]....
.L_27:
        /*0094*/ 	.word	0x00000260
        /*0098*/ 	.word	0x000000ff
        /*009c*/ 	.word	0x00000000
        /*00a0*/ 	.short	0x0100
        /*00a2*/ 	.byte	0x08
	.zero		1


	//   ....[1]....
        /*00a4*/ 	.word	0x00000270
        /*00a8*/ 	.word	0x000000ff
        /*00ac*/ 	.word	0x00000070
        /*00b0*/ 	.short	0x0100
        /*00b2*/ 	.byte	0x08
	.zero		1


	//   ....[2]....
        /*00b4*/ 	.word	0x00000280
        /*00b8*/ 	.word	0x000000ff
        /*00bc*/ 	.word	0x00000008
        /*00c0*/ 	.short	0x0100
        /*00c2*/ 	.byte	0x08
	.zero		1


	//   ....[3]....
        /*00c4*/ 	.word	0x00000290
        /*00c8*/ 	.word	0x000000ff
        /*00cc*/ 	.word	0x00000078
        /*00d0*/ 	.short	0x0100
        /*00d2*/ 	.byte	0x08
	.zero		1


	//   ....[4]....
        /*00d4*/ 	.word	0x000002a0
        /*00d8*/ 	.word	0x000000ff
        /*00dc*/ 	.word	0x00000010
        /*00e0*/ 	.short	0x0100
        /*00e2*/ 	.byte	0x08
	.zero		1


	//   ....[5]....
        /*00e4*/ 	.word	0x000002b0
        /*00e8*/ 	.word	0x000000ff
        /*00ec*/ 	.word	0x00000080
        /*00f0*/ 	.short	0x0100
        /*00f2*/ 	.byte	0x08
	.zero		1


	//   ....[6]....
        /*00f4*/ 	.word	0x000002c0
        /*00f8*/ 	.word	0x000000ff
        /*00fc*/ 	.word	0x00000018
        /*0100*/ 	.short	0x0100
        /*0102*/ 	.byte	0x08
	.zero		1


	//   ....[7]....
        /*0104*/ 	.word	0x000002d0
        /*0108*/ 	.word	0x000000ff
        /*010c*/ 	.word	0x00000088
        /*0110*/ 	.short	0x0100
        /*0112*/ 	.byte	0x08
	.zero		1


	//   ....[8]....
        /*0114*/ 	.word	0x000002e0
        /*0118*/ 	.word	0x000000ff
        /*011c*/ 	.word	0x00000020
        /*0120*/ 	.short	0x0100
        /*0122*/ 	.byte	0x08
	.zero		1


	//   ....[9]....
        /*0124*/ 	.word	0x000002f0
        /*0128*/ 	.word	0x000000ff
        /*012c*/ 	.word	0x00000090
        /*0130*/ 	.short	0x0100
        /*0132*/ 	.byte	0x08
	.zero		1


	//   ....[10]....
        /*0134*/ 	.word	0x00000300
        /*0138*/ 	.word	0x000000ff
        /*013c*/ 	.word	0x00000028
        /*0140*/ 	.short	0x0100
        /*0142*/ 	.byte	0x08
	.zero		1


	//   ....[11]....
        /*0144*/ 	.word	0x00000310
        /*0148*/ 	.word	0x000000ff
        /*014c*/ 	.word	0x00000098
        /*0150*/ 	.short	0x0100
        /*0152*/ 	.byte	0x08
	.zero		1


	//   ....[12]....
        /*0154*/ 	.word	0x00000320
        /*0158*/ 	.word	0x000000ff
        /*015c*/ 	.word	0x00000030
        /*0160*/ 	.short	0x0100
        /*0162*/ 	.byte	0x08
	.zero		1


	//   ....[13]....
        /*0164*/ 	.word	0x00000330
        /*0168*/ 	.word	0x000000ff
        /*016c*/ 	.word	0x000000a0
        /*0170*/ 	.short	0x0100
        /*0172*/ 	.byte	0x08
	.zero		1


	//   ....[14]....
        /*0174*/ 	.word	0x00000340
        /*0178*/ 	.word	0x000000ff
        /*017c*/ 	.word	0x00000038
        /*0180*/ 	.short	0x0100
        /*0182*/ 	.byte	0x08
	.zero		1


	//   ....[15]....
        /*0184*/ 	.word	0x00000350
        /*0188*/ 	.word	0x000000ff
        /*018c*/ 	.word	0x000000a8
        /*0190*/ 	.short	0x0100
        /*0192*/ 	.byte	0x08
	.zero		1


	//   ....[16]....
        /*0194*/ 	.word	0x00000360
        /*0198*/ 	.word	0x000000ff
        /*019c*/ 	.word	0x00000040
        /*01a0*/ 	.short	0x0100
        /*01a2*/ 	.byte	0x08
	.zero		1


	//   ....[17]....
        /*01a4*/ 	.word	0x00000370
        /*01a8*/ 	.word	0x000000ff
        /*01ac*/ 	.word	0x000000b0
        /*01b0*/ 	.short	0x0100
        /*01b2*/ 	.byte	0x08
	.zero		1


	//   ....[18]....
        /*01b4*/ 	.word	0x00000380
        /*01b8*/ 	.word	0x000000ff
        /*01bc*/ 	.word	0x00000048
        /*01c0*/ 	.short	0x0100
        /*01c2*/ 	.byte	0x08
	.zero		1


	//   ....[19]....
        /*01c4*/ 	.word	0x00000390
        /*01c8*/ 	.word	0x000000ff
        /*01cc*/ 	.word	0x000000b8
        /*01d0*/ 	.short	0x0100
        /*01d2*/ 	.byte	0x08
	.zero		1


	//   ....[20]....
        /*01d4*/ 	.word	0x000003a0
        /*01d8*/ 	.word	0x000000ff
        /*01dc*/ 	.word	0x00000050
        /*01e0*/ 	.short	0x0100
        /*01e2*/ 	.byte	0x08
	.zero		1


	//   ....[21]....
        /*01e4*/ 	.word	0x000003b0
        /*01e8*/ 	.word	0x000000ff
        /*01ec*/ 	.word	0x000000c0
        /*01f0*/ 	.short	0x0100
        /*01f2*/ 	.byte	0x08
	.zero		1


	//   ....[22]....
        /*01f4*/ 	.word	0x000003c0
        /*01f8*/ 	.word	0x000000ff
        /*01fc*/ 	.word	0x00000058
        /*0200*/ 	.short	0x0100
        /*0202*/ 	.byte	0x08
	.zero		1


	//   ....[23]....
        /*0204*/ 	.word	0x000003d0
        /*0208*/ 	.word	0x000000ff
        /*020c*/ 	.word	0x000000c8
        /*0210*/ 	.short	0x0100
        /*0212*/ 	.byte	0x08
	.zero		1


	//   ....[24]....
        /*0214*/ 	.word	0x000003e0
        /*0218*/ 	.word	0x000000ff
        /*021c*/ 	.word	0x00000060
        /*0220*/ 	.short	0x0100
        /*0222*/ 	.byte	0x08
	.zero		1


	//   ....[25]....
        /*0224*/ 	.word	0x000003f0
        /*0228*/ 	.word	0x000000ff
        /*022c*/ 	.word	0x000000d0
        /*0230*/ 	.short	0x0100
        /*0232*/ 	.byte	0x08
	.zero		1


	//   ....[26]....
        /*0234*/ 	.word	0x00000400
        /*0238*/ 	.word	0x000000ff
        /*023c*/ 	.word	0x00000068
        /*0240*/ 	.short	0x0100
        /*0242*/ 	.byte	0x08
	.zero		1


	//   ....[27]....
        /*0244*/ 	.word	0x00000410
        /*0248*/ 	.word	0x000000ff
        /*024c*/ 	.word	0x000000d8
        /*0250*/ 	.short	0x0100
        /*0252*/ 	.byte	0x08
	.zero		1


	//   ....[28]....
        /*0254*/ 	.word	0x00000900
        /*0258*/ 	.word	0x000000ff
        /*025c*/ 	.word	0x00000110
        /*0260*/ 	.short	0x0100
        /*0262*/ 	.byte	0x08
	.zero		1


	//   ....[29]....
        /*0264*/ 	.word	0x00000990
        /*0268*/ 	.word	0x000000ff
        /*026c*/ 	.word	0x00000118
        /*0270*/ 	.short	0x0100
        /*0272*/ 	.byte	0x08
	.zero		1


	//   ....[30]....
        /*0274*/ 	.word	0x000009c0
        /*0278*/ 	.word	0x000000ff
        /*027c*/ 	.word	0x000000f0
        /*0280*/ 	.short	0x0100
        /*0282*/ 	.byte	0x09
	.zero		1


	//   ....[31]....
        /*0284*/ 	.word	0x000009d0
        /*0288*/ 	.word	0x000000ff
        /*028c*/ 	.word	0x000000f8
        /*0290*/ 	.short	0x0100
        /*0292*/ 	.byte	0x09
	.zero		1


	//   ....[32]....
        /*0294*/ 	.word	0x000009e0
        /*0298*/ 	.word	0x000000ff
        /*029c*/ 	.word	0x00000100
        /*02a0*/ 	.short	0x0100
        /*02a2*/ 	.byte	0x09
	.zero		1


	//   ....[33]....
        /*02a4*/ 	.word	0x000009f0
        /*02a8*/ 	.word	0x000000ff
        /*02ac*/ 	.word	0x00000108
        /*02b0*/ 	.short	0x0100
        /*02b2*/ 	.byte	0x09
	.zero		1


	//   ....[34]....
        /*02b4*/ 	.word	0x000017e0
        /*02b8*/ 	.word	0x000000ff
        /*02bc*/ 	.word	0xfffffff8
        /*02c0*/ 	.short	0x010a
        /*02c2*/ 	.byte	0x0b
	.zero		1


	//   ....[35]....
        /*02c4*/ 	.word	0x00001ac0
        /*02c8*/ 	.word	0x000000ff
        /*02cc*/ 	.word	0x00000000
        /*02d0*/ 	.short	0x010a
        /*02d2*/ 	.byte	0x06
	.zero		1


	//   ....[36]....
        /*02d4*/ 	.word	0x00001b00
        /*02d8*/ 	.word	0x000000ff
        /*02dc*/ 	.word	0x00000000
        /*02e0*/ 	.short	0x010a
        /*02e2*/ 	.byte	0x06
	.zero		1


	//   ....[37]....
        /*02e4*/ 	.word	0x00002140
        /*02e8*/ 	.word	0x000000ff
        /*02ec*/ 	.word	0x00000000
        /*02f0*/ 	.short	0x010a
        /*02f2*/ 	.byte	0x10
	.zero		1


	//   ....[38]....
        /*02f4*/ 	.word	0x00002180
        /*02f8*/ 	.word	0x000000ff
        /*02fc*/ 	.word	0x00000000
        /*0300*/ 	.short	0x010a
        /*0302*/ 	.byte	0x10
	.zero		1


	//   ....[39]....
        /*0304*/ 	.word	0x00002620
        /*0308*/ 	.word	0x00000013
        /*030c*/ 	.word	0x00000000
        /*0310*/ 	.short	0x0101
        /*0312*/ 	.byte	0x3f
	.zero		1


	//   ....[40]....
        /*0314*/ 	.word	0x00002990
        /*0318*/ 	.word	0x0000000f
        /*031c*/ 	.word	0x00000000
        /*0320*/ 	.short	0x0101
        /*0322*/ 	.byte	0x17
	.zero		1


	//   ....[41]....
        /*0324*/ 	.word	0x00002ab0
        /*0328*/ 	.word	0x0000000e
        /*032c*/ 	.word	0x00000000
        /*0330*/ 	.short	0x0101
        /*0332*/ 	.byte	0x3f
	.zero		1


	//   ....[42]....
        /*0334*/ 	.word	0x00002b70
        /*0338*/ 	.word	0x000000ff
        /*033c*/ 	.word	0x00000008
        /*0340*/ 	.short	0x010a
        /*0342*/ 	.byte	0x0b
	.zero		1


	//   ....[43]....
        /*0344*/ 	.word	0x000053e0
        /*0348*/ 	.word	0x00000004
        /*034c*/ 	.word	0x00000000
        /*0350*/ 	.short	0x0101
        /*0352*/ 	.byte	0x17
	.zero		1


	//   ....[44]....
        /*0354*/ 	.word	0x00005d00
        /*0358*/ 	.word	0x00000013
        /*035c*/ 	.word	0x00000070
        /*0360*/ 	.short	0x010a
        /*0362*/ 	.byte	0x3f
	.zero		1


	//   ....[45]....
        /*0364*/ 	.word	0x00006110
        /*0368*/ 	.word	0x0000000a
        /*036c*/ 	.word	0x00000118
        /*0370*/ 	.short	0x0101
        /*0372*/ 	.byte	0x3f
	.zero		1


	//   ....[46]....
        /*0374*/ 	.word	0x000067f0
        /*0378*/ 	.word	0x00000005
        /*037c*/ 	.word	0x00000000
        /*0380*/ 	.short	0x010a
        /*0382*/ 	.byte	0x3f
	.zero		1


	//   ....[47]....
        /*0384*/ 	.word	0x00006870
        /*0388*/ 	.word	0x00000007
        /*038c*/ 	.word	0x00000000
        /*0390*/ 	.short	0x010a
        /*0392*/ 	.byte	0x3f
	.zero		1


	//   ....[48]....
        /*0394*/ 	.word	0x00006900
        /*0398*/ 	.word	0x00000006
        /*039c*/ 	.word	0x00000000
        /*03a0*/ 	.short	0x010a
        /*03a2*/ 	.byte	0x3f
	.zero		1


	//   ....[49]....
        /*03a4*/ 	.word	0x00006990
        /*03a8*/ 	.word	0x00000009
        /*03ac*/ 	.word	0x00000000
        /*03b0*/ 	.short	0x010a
        /*03b2*/ 	.byte	0x3f
	.zero		1


	//   ....[50]....
        /*03b4*/ 	.word	0x00006a20
        /*03b8*/ 	.word	0x00000006
        /*03bc*/ 	.word	0x00000000
        /*03c0*/ 	.short	0x010a
        /*03c2*/ 	.byte	0x3f
	.zero		1


	//   ....[51]....
        /*03c4*/ 	.word	0x00006ab0
        /*03c8*/ 	.word	0x00000009
        /*03cc*/ 	.word	0x00000000
        /*03d0*/ 	.short	0x010a
        /*03d2*/ 	.byte	0x3f
	.zero		1


	//   ....[52]....
        /*03d4*/ 	.word	0x00006b40
        /*03d8*/ 	.word	0x00000006
        /*03dc*/ 	.word	0x00000000
        /*03e0*/ 	.short	0x010a
        /*03e2*/ 	.byte	0x3f
	.zero		1


	//   ....[53]....
        /*03e4*/ 	.word	0x00006bd0
        /*03e8*/ 	.word	0x00000009
        /*03ec*/ 	.word	0x00000000
        /*03f0*/ 	.short	0x010a
        /*03f2*/ 	.byte	0x3f
	.zero		1


	//   ....[54]....
        /*03f4*/ 	.word	0x00006c60
        /*03f8*/ 	.word	0x00000006
        /*03fc*/ 	.word	0x00000000
        /*0400*/ 	.short	0x010a
        /*0402*/ 	.byte	0x3f
	.zero		1


	//   ....[55]....
        /*0404*/ 	.word	0x00006cf0
        /*0408*/ 	.word	0x00000009
        /*040c*/ 	.word	0x00000000
        /*0410*/ 	.short	0x010a
        /*0412*/ 	.byte	0x3f
	.zero		1


	//   ....[56]....
        /*0414*/ 	.word	0x00006d80
        /*0418*/ 	.word	0x00000006
        /*041c*/ 	.word	0x00000000
        /*0420*/ 	.short	0x010a
        /*0422*/ 	.byte	0x3f
	.zero		1


	//   ....[57]....
        /*0424*/ 	.word	0x00006e10
        /*0428*/ 	.word	0x00000009
        /*042c*/ 	.word	0x00000000
        /*0430*/ 	.short	0x010a
        /*0432*/ 	.byte	0x3f
	.zero		1


	//   ....[58]....
        /*0434*/ 	.word	0x00006ea0
        /*0438*/ 	.word	0x00000006
        /*043c*/ 	.word	0x00000000
        /*0440*/ 	.short	0x010a
        /*0442*/ 	.byte	0x3f
	.zero		1


	//   ....[59]....
        /*0444*/ 	.word	0x00006f30
        /*0448*/ 	.word	0x00000003
        /*044c*/ 	.word	0x00000000
        /*0450*/ 	.short	0x010a
        /*0452*/ 	.byte	0x3f
	.zero		1


	//   ....[60]....
        /*0454*/ 	.word	0x00006fa0
        /*0458*/ 	.word	0x0000000f
        /*045c*/ 	.word	0xfffffff8
        /*0460*/ 	.short	0x010a
        /*0462*/ 	.byte	0x3f
	.zero		1


	//   ....[61]....
        /*0464*/ 	.word	0x00007000
        /*0468*/ 	.word	0x0000000f
        /*046c*/ 	.word	0x00000000
        /*0470*/ 	.short	0x010a
        /*0472*/ 	.byte	0x3f
	.zero		1


	//   ....[62]....
        /*0474*/ 	.word	0x00007060
        /*0478*/ 	.word	0x00000013
        /*047c*/ 	.word	0x00000000
        /*0480*/ 	.short	0x010a
        /*0482*/ 	.byte	0x3f
	.zero		1


	//   ....[63]....
        /*0484*/ 	.word	0x000070c0
        /*0488*/ 	.word	0x0000000f
        /*048c*/ 	.word	0x00000008
        /*0490*/ 	.short	0x010a
        /*0492*/ 	.byte	0x3f
	.zero		1


	//   ....[64]....
        /*0494*/ 	.word	0x00007190
        /*0498*/ 	.word	0x00000013
        /*049c*/ 	.word	0x00000070
        /*04a0*/ 	.short	0x010a
        /*04a2*/ 	.byte	0x3f
	.zero		1


	//   ....[65]....
        /*04a4*/ 	.word	0x00007270
        /*04a8*/ 	.word	0x00000005
        /*04ac*/ 	.word	0x00000000
        /*04b0*/ 	.short	0x010a
        /*04b2*/ 	.byte	0x3f
	.zero		1


	//   ....[66]....
        /*04b4*/ 	.word	0x000072c0
        /*04b8*/ 	.word	0x00000007
        /*04bc*/ 	.word	0x00000000
        /*04c0*/ 	.short	0x010a
        /*04c2*/ 	.byte	0x3f
	.zero		1


	//   ....[67]....
        /*04c4*/ 	.word	0x00007310
        /*04c8*/ 	.word	0x00000006
        /*04cc*/ 	.word	0x00000000
        /*04d0*/ 	.short	0x010a
        /*04d2*/ 	.byte	0x3f
	.zero		1


	//   ....[68]....
        /*04d4*/ 	.word	0x00007360
        /*04d8*/ 	.word	0x00000009
        /*04dc*/ 	.word	0x00000000
        /*04e0*/ 	.short	0x010a
        /*04e2*/ 	.byte	0x3f
	.zero		1


	//   ....[69]....
        /*04e4*/ 	.word	0x000073b0
        /*04e8*/ 	.word	0x00000006
        /*04ec*/ 	.word	0x00000000
        /*04f0*/ 	.short	0x010a
        /*04f2*/ 	.byte	0x3f
	.zero		1


	//   ....[70]....
        /*04f4*/ 	.word	0x00007400
        /*04f8*/ 	.word	0x00000009
        /*04fc*/ 	.word	0x00000000
        /*0500*/ 	.short	0x010a
        /*0502*/ 	.byte	0x3f
	.zero		1


	//   ....[71]....
        /*0504*/ 	.word	0x00007450
        /*0508*/ 	.word	0x00000006
        /*050c*/ 	.word	0x00000000
        /*0510*/ 	.short	0x010a
        /*0512*/ 	.byte	0x3f
	.zero		1


	//   ....[72]....
        /*0514*/ 	.word	0x000074a0
        /*0518*/ 	.word	0x00000009
        /*051c*/ 	.word	0x00000000
        /*0520*/ 	.short	0x010a
        /*0522*/ 	.byte	0x3f
	.zero		1


	//   ....[73]....
        /*0524*/ 	.word	0x000074f0
        /*0528*/ 	.word	0x00000006
        /*052c*/ 	.word	0x00000000
        /*0530*/ 	.short	0x010a
        /*0532*/ 	.byte	0x3f
	.zero		1


	//   ....[74]....
        /*0534*/ 	.word	0x00007540
        /*0538*/ 	.word	0x00000009
        /*053c*/ 	.word	0x00000000
        /*0540*/ 	.short	0x010a
        /*0542*/ 	.byte	0x3f
	.zero		1


	//   ....[75]....
        /*0544*/ 	.word	0x00007590
        /*0548*/ 	.word	0x00000006
        /*054c*/ 	.word	0x00000000
        /*0550*/ 	.short	0x010a
        /*0552*/ 	.byte	0x3f
	.zero		1


	//   ....[76]....
        /*0554*/ 	.word	0x000075e0
        /*0558*/ 	.word	0x00000009
        /*055c*/ 	.word	0x00000000
        /*0560*/ 	.short	0x010a
        /*0562*/ 	.byte	0x3f
	.zero		1


	//   ....[77]....
        /*0564*/ 	.word	0x00007630
        /*0568*/ 	.word	0x00000006
        /*056c*/ 	.word	0x00000000
        /*0570*/ 	.short	0x010a
        /*0572*/ 	.byte	0x3f
	.zero		1


	//----- nvinfo : EIATTR_NUM_MBARRIERS
	.align		4
.L_28:
        /*0574*/ 	.byte	0x03, 0x38
        /*0576*/ 	.short	0x0022


	//----- nvinfo : EIATTR_EXIT_INSTR_OFFSETS
	.align		4
        /*0578*/ 	.byte	0x04, 0x1c
        /*057a*/ 	.short	(.L_30 - .L_29)


	//   ....[0]....
.L_29:
        /*057c*/ 	.word	0x000014a0


	//   ....[1]....
        /*0580*/ 	.word	0x00001500


	//   ....[2]....
        /*0584*/ 	.word	0x000059f0


	//   ....[3]....
        /*0588*/ 	.word	0x00005a20


	//   ....[4]....
        /*058c*/ 	.word	0x00006f80


	//----- nvinfo : EIATTR_MAX_THREADS
	.align		4
.L_30:
        /*0590*/ 	.byte	0x04, 0x05
        /*0592*/ 	.short	(.L_32 - .L_31)
.L_31:
        /*0594*/ 	.word	0x00000180
        /*0598*/ 	.word	0x00000001
        /*059c*/ 	.word	0x00000001


	//----- nvinfo : EIATTR_CRS_STACK_SIZE
	.align		4
.L_32:
        /*05a0*/ 	.byte	0x04, 0x1e
        /*05a2*/ 	.short	(.L_34 - .L_33)
.L_33:
        /*05a4*/ 	.word	0x00000000


	//----- nvinfo : EIATTR_CBANK_PARAM_SIZE
	.align		4
.L_34:
        /*05a8*/ 	.byte	0x03, 0x19
        /*05aa*/ 	.short	0x0470


	//----- nvinfo : EIATTR_PARAM_CBANK
	.align		4
        /*05ac*/ 	.byte	0x04, 0x0a
        /*05ae*/ 	.short	(.L_36 - .L_35)
	.align		4
.L_35:
        /*05b0*/ 	.word	index@(.nv.constant0._ZN7cutlass13device_kernelINS_4gemm6kernel13GemmUniversalIN4cute5tupleIJiiiiEEENS1_10collective13CollectiveMmaINS1_37MainloopSm90TmaGmmaWarpSpecializedFP8ILi14ENS5_IJNS4_1CILi1EEENSA_ILi8EEESB_EEENS1_32KernelTmaWarpSpecializedPingpongEEENS5_IJNSA_ILi64EEESG_NSA_ILi128EEEEEENS_12float_e4m3_tENS5_IJlSB_lEEESJ_SK_NS4_8TiledMMAINS4_8MMA_AtomIJNS4_4SM904GMMA30MMA_64x64x32_F32E4M3E4M3_SS_TNILNSO_7ScaleInE1ELSQ_1EEEEEENS4_6LayoutINS5_IJSB_SB_SB_EEENS5_IJNSA_ILi0EEESV_SV_EEEEENS5_IJNS4_10UnderscoreESY_SY_EEEEENS4_23SM90_TMA_LOAD_MULTICASTENS4_14ComposedLayoutINS4_7SwizzleILi3ELi4ELi3EEENS4_18smem_ptr_flag_bitsILi8EEENST_INS5_IJSC_SH_EEENS5_IJSH_SB_EEEEEEEvNS4_8identityENS4_13SM90_TMA_LOADES1A_vS1B_EENS_8epilogue10collective6detail29Sm90TmaWarpSpecializedAdapterINS1F_15DefaultEpilogueISJ_SK_SK_NS1E_6thread17LinearCombinationISJ_Li1EffLNS1J_9ScaleType4KindE0ELNS_15FloatRoundStyleE2ESJ_EENS1_15EpilogueDefaultEEEEEvvEEEEvNT_6ParamsE)
        /*05b4*/ 	.short	0x0210
        /*05b6*/ 	.short	0x0470


	//----- nvinfo : EIATTR_SW_WAR
	.align		4
.L_36:
        /*05b8*/ 	.byte	0x04, 0x36
        /*05ba*/ 	.short	(.L_38 - .L_37)
.L_37:
        /*05bc*/ 	.word	0x00000008
.L_38:


//--------------------- .nv.callgraph             --------------------------
	.section	.nv.callgraph,"",@"SHT_CUDA_CALLGRAPH"
	.align	4
	.sectionentsize	8
	.align		4
        /*0000*/ 	.word	0x00000000
	.align		4
        /*0004*/ 	.word	0xffffffff
	.align		4
        /*0008*/ 	.word	0x00000000
	.align		4
        /*000c*/ 	.word	0xfffffffe
	.align		4
        /*0010*/ 	.word	0x00000000
	.align		4
        /*0014*/ 	.word	0xfffffffd
	.align		4
        /*0018*/ 	.word	0x00000000
	.align		4
        /*001c*/ 	.word	0xfffffffc


//--------------------- .nv.constant4             --------------------------
	.section	.nv.constant4,"a",@progbits
	.align	8
	.align		8
.nv.constant4:
        /*0000*/ 	.dword	_ZN40_INTERNAL_73c4648a_4_k_cu_b254ce39_233114cuda3std3__45__cpo5beginE
	.align		8
        /*0008*/ 	.dword	_ZN40_INTERNAL_73c4648a_4_k_cu_b254ce39_233114cuda3std3__45__cpo3endE
	.align		8
        /*0010*/ 	.dword	_ZN40_INTERNAL_73c4648a_4_k_cu_b254ce39_233114cuda3std3__45__cpo6cbeginE
	.align		8
        /*0018*/ 	.dword	_ZN40_INTERNAL_73c4648a_4_k_cu_b254ce39_233114cuda3std3__45__cpo4cendE
	.align		8
        /*0020*/ 	.dword	_ZN40_INTERNAL_73c4648a_4_k_cu_b254ce39_233114cuda3std3__442_GLOBAL__N__73c4648a_4_k_cu_b254ce39_233116ignoreE
	.align		8
        /*0028*/ 	.dword	_ZN40_INTERNAL_73c4648a_4_k_cu_b254ce39_233114cuda3std3__419piecewise_constructE
	.align		8
        /*0030*/ 	.dword	_ZN40_INTERNAL_73c4648a_4_k_cu_b254ce39_233114cuda3std3__48in_placeE
	.align		8
        /*0038*/ 	.dword	_ZN40_INTERNAL_73c4648a_4_k_cu_b254ce39_233114cuda3std6ranges3__45__cpo4swapE
	.align		8
        /*0040*/ 	.dword	_ZN40_INTERNAL_73c4648a_4_k_cu_b254ce39_233114cuda3std6ranges3__45__cpo9iter_moveE
	.align		8
        /*0048*/ 	.dword	_ZN40_INTERNAL_73c4648a_4_k_cu_b254ce39_233114cute7productE
	.align		8
        /*0050*/ 	.dword	_ZN40_INTERNAL_73c4648a_4_k_cu_b254ce39_233114cute1_E


//--------------------- .text._ZN7cutlass13device_kernelINS_4gemm6kernel13GemmUniversalIN4cute5tupleIJiiiiEEENS1_10collective13CollectiveMmaINS1_37MainloopSm90TmaGmmaWarpSpecializedFP8ILi14ENS5_IJNS4_1CILi1EEENSA_ILi8EEESB_EEENS1_32KernelTmaWarpSpecializedPingpongEEENS5_IJNSA_ILi64EEESG_NSA_ILi128EEEEEENS_12float_e4m3_tENS5_IJlSB_lEEESJ_SK_NS4_8TiledMMAINS4_8MMA_AtomIJNS4_4SM904GMMA30MMA_64x64x32_F32E4M3E4M3_SS_TNILNSO_7ScaleInE1ELSQ_1EEEEEENS4_6LayoutINS5_IJSB_SB_SB_EEENS5_IJNSA_ILi0EEESV_SV_EEEEENS5_IJNS4_10UnderscoreESY_SY_EEEEENS4_23SM90_TMA_LOAD_MULTICASTENS4_14ComposedLayoutINS4_7SwizzleILi3ELi4ELi3EEENS4_18smem_ptr_flag_bitsILi8EEENST_INS5_IJSC_SH_EEENS5_IJSH_SB_EEEEEEEvNS4_8identityENS4_13SM90_TMA_LOADES1A_vS1B_EENS_8epilogue10collective6detail29Sm90TmaWarpSpecializedAdapterINS1F_15DefaultEpilogueISJ_SK_SK_NS1E_6thread17LinearCombinationISJ_Li1EffLNS1J_9ScaleType4KindE0ELNS_15FloatRoundStyleE2ESJ_EENS1_15EpilogueDefaultEEEEEvvEEEEvNT_6ParamsE --------------------------
	.section	.text._ZN7cutlass13device_kernelINS_4gemm6kernel13GemmUniversalIN4cute5tupleIJiiiiEEENS1_10collective13CollectiveMmaINS1_37MainloopSm90TmaGmmaWarpSpecializedFP8ILi14ENS5_IJNS4_1CILi1EEENSA_ILi8EEESB_EEENS1_32KernelTmaWarpSpecializedPingpongEEENS5_IJNSA_ILi64EEESG_NSA_ILi128EEEEEENS_12float_e4m3_tENS5_IJlSB_lEEESJ_SK_NS4_8TiledMMAINS4_8MMA_AtomIJNS4_4SM904GMMA30MMA_64x64x32_F32E4M3E4M3_SS_TNILNSO_7ScaleInE1ELSQ_1EEEEEENS4_6LayoutINS5_IJSB_SB_SB_EEENS5_IJNSA_ILi0EEESV_SV_EEEEENS5_IJNS4_10UnderscoreESY_SY_EEEEENS4_23SM90_TMA_LOAD_MULTICASTENS4_14ComposedLayoutINS4_7SwizzleILi3ELi4ELi3EEENS4_18smem_ptr_flag_bitsILi8EEENST_INS5_IJSC_SH_EEENS5_IJSH_SB_EEEEEEEvNS4_8identityENS4_13SM90_TMA_LOADES1A_vS1B_EENS_8epilogue10collective6detail29Sm90TmaWarpSpecializedAdapterINS1F_15DefaultEpilogueISJ_SK_SK_NS1E_6thread17LinearCombinationISJ_Li1EffLNS1J_9ScaleType4KindE0ELNS_15FloatRoundStyleE2ESJ_EENS1_15EpilogueDefaultEEEEEvvEEEEvNT_6ParamsE,"ax",@progbits
	.align	128
.text._ZN7cutlass13device_kernelINS_4gemm6kernel13GemmUniversalIN4cute5tupleIJiiiiEEENS1_10collective13CollectiveMmaINS1_37MainloopSm90TmaGmmaWarpSpecializedFP8ILi14ENS5_IJNS4_1CILi1EEENSA_ILi8EEESB_EEENS1_32KernelTmaWarpSpecializedPingpongEEENS5_IJNSA_ILi64EEESG_NSA_ILi128EEEEEENS_12float_e4m3_tENS5_IJlSB_lEEESJ_SK_NS4_8TiledMMAINS4_8MMA_AtomIJNS4_4SM904GMMA30MMA_64x64x32_F32E4M3E4M3_SS_TNILNSO_7ScaleInE1ELSQ_1EEEEEENS4_6LayoutINS5_IJSB_SB_SB_EEENS5_IJNSA_ILi0EEESV_SV_EEEEENS5_IJNS4_10UnderscoreESY_SY_EEEEENS4_23SM90_TMA_LOAD_MULTICASTENS4_14ComposedLayoutINS4_7SwizzleILi3ELi4ELi3EEENS4_18smem_ptr_flag_bitsILi8EEENST_INS5_IJSC_SH_EEENS5_IJSH_SB_EEEEEEEvNS4_8identityENS4_13SM90_TMA_LOADES1A_vS1B_EENS_8epilogue10collective6detail29Sm90TmaWarpSpecializedAdapterINS1F_15DefaultEpilogueISJ_SK_SK_NS1E_6thread17LinearCombinationISJ_Li1EffLNS1J_9ScaleType4KindE0ELNS_15FloatRoundStyleE2ESJ_EENS1_15EpilogueDefaultEEEEEvvEEEEvNT_6ParamsE:
        .type           _ZN7cutlass13device_kernelINS_4gemm6kernel13GemmUniversalIN4cute5tupleIJiiiiEEENS1_10collective13CollectiveMmaINS1_37MainloopSm90TmaGmmaWarpSpecializedFP8ILi14ENS5_IJNS4_1CILi1EEENSA_ILi8EEESB_EEENS1_32KernelTmaWarpSpecializedPingpongEEENS5_IJNSA_ILi64EEESG_NSA_ILi128EEEEEENS_12float_e4m3_tENS5_IJlSB_lEEESJ_SK_NS4_8TiledMMAINS4_8MMA_AtomIJNS4_4SM904GMMA30MMA_64x64x32_F32E4M3E4M3_SS_TNILNSO_7ScaleInE1ELSQ_1EEEEEENS4_6LayoutINS5_IJSB_SB_SB_EEENS5_IJNSA_ILi0EEESV_SV_EEEEENS5_IJNS4_10UnderscoreESY_SY_EEEEENS4_23SM90_TMA_LOAD_MULTICASTENS4_14ComposedLayoutINS4_7SwizzleILi3ELi4ELi3EEENS4_18smem_ptr_flag_bitsILi8EEENST_INS5_IJSC_SH_EEENS5_IJSH_SB_EEEEEEEvNS4_8identityENS4_13SM90_TMA_LOADES1A_vS1B_EENS_8epilogue10collective6detail29Sm90TmaWarpSpecializedAdapterINS1F_15DefaultEpilogueISJ_SK_SK_NS1E_6thread17LinearCombinationISJ_Li1EffLNS1J_9ScaleType4KindE0ELNS_15FloatRoundStyleE2ESJ_EENS1_15EpilogueDefaultEEEEEvvEEEEvNT_6ParamsE,@function
        .size           _ZN7cutlass13device_kernelINS_4gemm6kernel13GemmUniversalIN4cute5tupleIJiiiiEEENS1_10collective13CollectiveMmaINS1_37MainloopSm90TmaGmmaWarpSpecializedFP8ILi14ENS5_IJNS4_1CILi1EEENSA_ILi8EEESB_EEENS1_32KernelTmaWarpSpecializedPingpongEEENS5_IJNSA_ILi64EEESG_NSA_ILi128EEEEEENS_12float_e4m3_tENS5_IJlSB_lEEESJ_SK_NS4_8TiledMMAINS4_8MMA_AtomIJNS4_4SM904GMMA30MMA_64x64x32_F32E4M3E4M3_SS_TNILNSO_7ScaleInE1ELSQ_1EEEEEENS4_6LayoutINS5_IJSB_SB_SB_EEENS5_IJNSA_ILi0EEESV_SV_EEEEENS5_IJNS4_10UnderscoreESY_SY_EEEEENS4_23SM90_TMA_LOAD_MULTICASTENS4_14ComposedLayoutINS4_7SwizzleILi3ELi4ELi3EEENS4_18smem_ptr_flag_bitsILi8EEENST_INS5_IJSC_SH_EEENS5_IJSH_SB_EEEEEEEvNS4_8identityENS4_13SM90_TMA_LOADES1A_vS1B_EENS_8epilogue10collective6detail29Sm90TmaWarpSpecializedAdapterINS1F_15DefaultEpilogueISJ_SK_SK_NS1E_6thread17LinearCombinationISJ_Li1EffLNS1J_9ScaleType4KindE0ELNS_15FloatRoundStyleE2ESJ_EENS1_15EpilogueDefaultEEEEEvvEEEEvNT_6ParamsE,(.L_x_167 - _ZN7cutlass13device_kernelINS_4gemm6kernel13GemmUniversalIN4cute5tupleIJiiiiEEENS1_10collective13CollectiveMmaINS1_37MainloopSm90TmaGmmaWarpSpecializedFP8ILi14ENS5_IJNS4_1CILi1EEENSA_ILi8EEESB_EEENS1_32KernelTmaWarpSpecializedPingpongEEENS5_IJNSA_ILi64EEESG_NSA_ILi128EEEEEENS_12float_e4m3_tENS5_IJlSB_lEEESJ_SK_NS4_8TiledMMAINS4_8MMA_AtomIJNS4_4SM904GMMA30MMA_64x64x32_F32E4M3E4M3_SS_TNILNSO_7ScaleInE1ELSQ_1EEEEEENS4_6LayoutINS5_IJSB_SB_SB_EEENS5_IJNSA_ILi0EEESV_SV_EEEEENS5_IJNS4_10UnderscoreESY_SY_EEEEENS4_23SM90_TMA_LOAD_MULTICASTENS4_14ComposedLayoutINS4_7SwizzleILi3ELi4ELi3EEENS4_18smem_ptr_flag_bitsILi8EEENST_INS5_IJSC_SH_EEENS5_IJSH_SB_EEEEEEEvNS4_8identityENS4_13SM90_TMA_LOADES1A_vS1B_EENS_8epilogue10collective6detail29Sm90TmaWarpSpecializedAdapterINS1F_15DefaultEpilogueISJ_SK_SK_NS1E_6thread17LinearCombinationISJ_Li1EffLNS1J_9ScaleType4KindE0ELNS_15FloatRoundStyleE2ESJ_EENS1_15EpilogueDefaultEEEEEvvEEEEvNT_6ParamsE)
        .other          _ZN7cutlass13device_kernelINS_4gemm6kernel13GemmUniversalIN4cute5tupleIJiiiiEEENS1_10collective13CollectiveMmaINS1_37MainloopSm90TmaGmmaWarpSpecializedFP8ILi14ENS5_IJNS4_1CILi1EEENSA_ILi8EEESB_EEENS1_32KernelTmaWarpSpecializedPingpongEEENS5_IJNSA_ILi64EEESG_NSA_ILi128EEEEEENS_12float_e4m3_tENS5_IJlSB_lEEESJ_SK_NS4_8TiledMMAINS4_8MMA_AtomIJNS4_4SM904GMMA30MMA_64x64x32_F32E4M3E4M3_SS_TNILNSO_7ScaleInE1ELSQ_1EEEEEENS4_6LayoutINS5_IJSB_SB_SB_EEENS5_IJNSA_ILi0EEESV_SV_EEEEENS5_IJNS4_10UnderscoreESY_SY_EEEEENS4_23SM90_TMA_LOAD_MULTICASTENS4_14ComposedLayoutINS4_7SwizzleILi3ELi4ELi3EEENS4_18smem_ptr_flag_bitsILi8EEENST_INS5_IJSC_SH_EEENS5_IJSH_SB_EEEEEEEvNS4_8identityENS4_13SM90_TMA_LOADES1A_vS1B_EENS_8epilogue10collective6detail29Sm90TmaWarpSpecializedAdapterINS1F_15DefaultEpilogueISJ_SK_SK_NS1E_6thread17LinearCombinationISJ_Li1EffLNS1J_9ScaleType4KindE0ELNS_15FloatRoundStyleE2ESJ_EENS1_15EpilogueDefaultEEEEEvvEEEEvNT_6ParamsE,@"STO_CUDA_ENTRY STV_DEFAULT"
_ZN7cutlass13device_kernelINS_4gemm6kernel13GemmUniversalIN4cute5tupleIJiiiiEEENS1_10collective13CollectiveMmaINS1_37MainloopSm90TmaGmmaWarpSpecializedFP8ILi14ENS5_IJNS4_1CILi1EEENSA_ILi8EEESB_EEENS1_32KernelTmaWarpSpecializedPingpongEEENS5_IJNSA_ILi64EEESG_NSA_ILi128EEEEEENS_12float_e4m3_tENS5_IJlSB_lEEESJ_SK_NS4_8TiledMMAINS4_8MMA_AtomIJNS4_4SM904GMMA30MMA_64x64x32_F32E4M3E4M3_SS_TNILNSO_7ScaleInE1ELSQ_1EEEEEENS4_6LayoutINS5_IJSB_SB_SB_EEENS5_IJNSA_ILi0EEESV_SV_EEEEENS5_IJNS4_10UnderscoreESY_SY_EEEEENS4_23SM90_TMA_LOAD_MULTICASTENS4_14ComposedLayoutINS4_7SwizzleILi3ELi4ELi3EEENS4_18smem_ptr_flag_bitsILi8EEENST_INS5_IJSC_SH_EEENS5_IJSH_SB_EEEEEEEvNS4_8identityENS4_13SM90_TMA_LOADES1A_vS1B_EENS_8epilogue10collective6detail29Sm90TmaWarpSpecializedAdapterINS1F_15DefaultEpilogueISJ_SK_SK_NS1E_6thread17LinearCombinationISJ_Li1EffLNS1J_9ScaleType4KindE0ELNS_15FloatRoundStyleE2ESJ_EENS1_15EpilogueDefaultEEEEEvvEEEEvNT_6ParamsE:
[----:B------:R-:W-:Y:S01]  /*0000*/  LDC R1, c[0x0][0x28] ;  /* 0x00000a00ff017b82 */ /* 0x000fe20000000800 */
[----:B------:R-:W0:Y:S01]  /*0010*/  S2R R11, SR_TID.X ;  /* 0x00000000000b7919 */ /* 0x000e220000002100 */
[----:B------:R-:W-:Y:S01]  /*0020*/  ELECT P0, URZ, PT ;  /* 0x00000000003f782f */ /* 0x000fe20003800000 */
[----:B------:R-:W-:Y:S01]  /*0030*/  BSSY B0, `(.L_x_0) ;  /* 0x000000f000007945 */ /* 0x000fe20003800000 */
[--C-:B0-----:R-:W-:Y:S02]  /*0040*/  SHF.R.U32.HI R0, RZ, 0x5, R11.reuse ;  /* 0x00000005ff007819 */ /* 0x101fe4000001160b */
[----:B------:R-:W-:-:S03]  /*0050*/  SHF.R.U32.HI R5, RZ, 0x7, R11 ;  /* 0x00000007ff057819 */ /* 0x000fc6000001160b */
[----:B------:R-:W0:Y:S04]  /*0060*/  SHFL.IDX PT, R2, R0, RZ, 0x1f ;  /* 0x00001fff00027589 */ /* 0x000e2800000e0000 */
[----:B------:R1:W2:Y:S01]  /*0070*/  SHFL.IDX PT, R6, R5, RZ, 0x1f ;  /* 0x00001fff05067589 */ /* 0x0002a200000e0000 */
[----:B0-----:R-:W-:-:S13]  /*0080*/  ISETP.NE.OR P0, PT, R2, RZ, !P0 ;  /* 0x000000ff0200720c */ /* 0x001fda0004705670 */
[----:B-12---:R-:W-:Y:S05]  /*0090*/  @P0 BRA `(.L_x_1) ;  /* 0x0000000000200947 */ /* 0x006fea0003800000 */
[----:B------:R-:W-:Y:S02]  /*00a0*/  ULDC.64 UR4, c[0x0][0x198] ;  /* 0x0000660000047ab9 */ /* 0x000fe40000000a00 */
[----:B------:R-:W-:Y:S02]  /*00b0*/  UIADD3 UR6, UP0, UR4, 0xf0, URZ ;  /* 0x000000f004067890 */ /* 0x000fe4000ff1e03f */
[----:B------:R-:W-:Y:S02]  /*00c0*/  UIADD3 UR4, UP1, UR4, 0x1f0, URZ ;  /* 0x000001f004047890 */ /* 0x000fe4000ff3e03f */
[----:B------:R-:W-:Y:S02]  /*00d0*/  UIADD3.X UR7, URZ, UR5, URZ, UP0, !UPT ;  /* 0x000000053f077290 */ /* 0x000fe400087fe43f */
[----:B------:R-:W-:-:S07]  /*00e0*/  UIADD3.X UR5, URZ, UR5, URZ, UP1, !UPT ;  /* 0x000000053f057290 */ /* 0x000fce0008ffe43f */
[----:B------:R0:W-:Y:S02]  /*00f0*/  UTMACCTL.PF [UR6] ;  /* 0x00000000060079b9 */ /* 0x0001e40008040000 */
[----:B------:R0:W-:Y:S02]  /*0100*/  UTMACCTL.PF [UR4] ;  /* 0x00000000040079b9 */ /* 0x0001e40008040000 */
[----:B0-----:R-:W-:Y:S01]  /*0110*/  NOP ;  /* 0x0000000000007918 */ /* 0x001fe20000000000 */
.L_x_1:
[----:B------:R-:W-:Y:S05]  /*0120*/  BSYNC B0 ;  /* 0x0000000000007941 */ /* 0x000fea0003800000 */
.L_x_0:
[----:B------:R-:W0:Y:S01]  /*0130*/  SHFL.IDX PT, R7, R0, RZ, 0x1f ;  /* 0x00001fff00077589 */ /* 0x000e2200000e0000 */
[----:B------:R-:W-:Y:S02]  /*0140*/  SHF.R.S32.HI R4, RZ, 0x1f, R11 ;  /* 0x0000001fff047819 */ /* 0x000fe4000001140b */
[----:B0-----:R-:W-:-:S13]  /*0150*/  ISETP.NE.AND P0, PT, R7, RZ, PT ;  /* 0x000000ff0700720c */ /* 0x001fda0003f05270 */
[----:B------:R-:W-:Y:S05]  /*0160*/  @P0 BRA `(.L_x_2) ;  /* 0x0000000000b40947 */ /* 0x000fea0003800000 */
[----:B------:R-:W-:Y:S01]  /*0170*/  ELECT P0, URZ, PT ;  /* 0x00000000003f782f */ /* 0x000fe20003800000 */
[----:B------:R-:W-:-:S12]  /*0180*/  BSSY B0, `(.L_x_2) ;  /* 0x000002b000007945 */ /* 0x000fd80003800000 */
[----:B------:R-:W-:Y:S05]  /*0190*/  @!P0 BRA `(.L_x_3) ;  /* 0x0000000000a48947 */ /* 0x000fea0003800000 */
[----:B------:R-:W0:Y:S01]  /*01a0*/  S2UR UR8, SR_CgaCtaId ;  /* 0x00000000000879c3 */ /* 0x000e220000008800 */
[----:B------:R-:W-:Y:S01]  /*01b0*/  UMOV UR4, 0x400 ;  /* 0x0000040000047882 */ /* 0x000fe20000000000 */
[----:B------:R-:W-:Y:S01]  /*01c0*/  UMOV UR5, 0x1 ;  /* 0x0000000100057882 */ /* 0x000fe20000000000 */
[----:B------:R-:W-:Y:S02]  /*01d0*/  UMOV UR6, 0x8 ;  /* 0x0000000800067882 */ /* 0x000fe40000000000 */
[----:B------:R-:W-:-:S04]  /*01e0*/  UIADD3 UR6, -UR6, 0x100000, URZ ;  /* 0x0010000006067890 */ /* 0x000fc8000fffe13f */
[----:B------:R-:W-:Y:S02]  /*01f0*/  USHF.L.U32 UR7, UR6, 0xb, URZ ;  /* 0x0000000b06077899 */ /* 0x000fe4000800063f */
[----:B------:R-:W-:Y:S02]  /*0200*/  USHF.L.U32 UR6, UR6, 0x1, URZ ;  /* 0x0000000106067899 */ /* 0x000fe4000800063f */
[----:B0-----:R-:W-:Y:S02]  /*0210*/  ULEA UR8, UR8, UR4, 0x18 ;  /* 0x0000000408087291 */ /* 0x001fe4000f8ec03f */
[----:B------:R-:W-:-:S04]  /*0220*/  UIADD3 UR4, -UR5, 0x100000, URZ ;  /* 0x0010000005047890 */ /* 0x000fc8000fffe13f */
[----:B------:R-:W-:Y:S02]  /*0230*/  USHF.L.U32 UR5, UR4, 0xb, URZ ;  /* 0x0000000b04057899 */ /* 0x000fe4000800063f */
[----:B------:R-:W-:Y:S01]  /*0240*/  USHF.L.U32 UR4, UR4, 0x1, URZ ;  /* 0x0000000104047899 */ /* 0x000fe2000800063f */
[----:B------:R-:W0:Y:S11]  /*0250*/  FENCE.VIEW.ASYNC.S ;  /* 0x00000000000073c6 */ /* 0x000e360000000000 */
[----:B0-----:R0:W1:Y:S01]  /*0260*/  SYNCS.EXCH.64 URZ, [UR8], UR4 ;  /* 0x00000004083f75b2 */ /* 0x0010620008000100 */
[----:B------:R0:W2:Y:S01]  /*0270*/  SYNCS.EXCH.64 URZ, [UR8+0x70], UR6 ;  /* 0x00007006083f75b2 */ /* 0x0000a20008000100 */
[----:B------:R0:W3:Y:S01]  /*0280*/  SYNCS.EXCH.64 URZ, [UR8+0x8], UR4 ;  /* 0x00000804083f75b2 */ /* 0x0000e20008000100 */
[----:B------:R0:W4:Y:S01]  /*0290*/  SYNCS.EXCH.64 URZ, [UR8+0x78], UR6 ;  /* 0x00007806083f75b2 */ /* 0x0001220008000100 */
[----:B------:R0:W0:Y:S01]  /*02a0*/  SYNCS.EXCH.64 URZ, [UR8+0x10], UR4 ;  /* 0x00001004083f75b2 */ /* 0x0000220008000100 */
        /* <DEDUP_REMOVED lines=23> */
[----:B-1234-:R-:W-:Y:S01]  /*0420*/  NOP ;  /* 0x0000000000007918 */ /* 0x01efe20000000000 */
.L_x_3:
[----:B0-----:R-:W-:Y:S05]  /*0430*/  BSYNC B0 ;  /* 0x0000000000007941 */ /* 0x001fea0003800000 */
.L_x_2:
[----:B------:R-:W0:Y:S01]  /*0440*/  SHFL.IDX PT, R9, R0, RZ, 0x1f ;  /* 0x00001fff00097589 */ /* 0x000e2200000e0000 */
[----:B------:R-:W-:Y:S01]  /*0450*/  LEA.HI R4, R4, R11, RZ, 0x7 ;  /* 0x0000000b04047211 */ /* 0x000fe200078f38ff */
[----:B------:R-:W1:Y:S01]  /*0460*/  S2UR UR13, SR_CTAID.X ;  /* 0x00000000000d79c3 */ /* 0x000e620000002500 */
[----:B------:R-:W-:Y:S01]  /*0470*/  ELECT P0, URZ, PT ;  /* 0x00000000003f782f */ /* 0x000fe20003800000 */
[----:B------:R2:W3:Y:S01]  /*0480*/  SHFL.IDX PT, R8, R0, RZ, 0x1f ;  /* 0x00001fff00087589 */ /* 0x0004e200000e0000 */
[----:B------:R-:W-:Y:S02]  /*0490*/  LOP3.LUT R4, R4, 0xffffff80, RZ, 0xc0, !PT ;  /* 0xffffff8004047812 */ /* 0x000fe400078ec0ff */
[----:B------:R-:W-:Y:S01]  /*04a0*/  ELECT P1, URZ, PT ;  /* 0x00000000003f782f */ /* 0x000fe20003820000 */
[----:B------:R-:W-:Y:S01]  /*04b0*/  NOP ;  /* 0x0000000000007918 */ /* 0x000fe20000000000 */
[----:B------:R-:W4:Y:S01]  /*04c0*/  S2R R14, SR_CTAID.Y ;  /* 0x00000000000e7919 */ /* 0x000f220000002600 */
[----:B------:R-:W-:Y:S01]  /*04d0*/  ULDC UR4, c[0x0][0x150] ;  /* 0x0000540000047ab9 */ /* 0x000fe20000000800 */
[----:B------:R-:W-:Y:S01]  /*04e0*/  IMAD.IADD R10, R11, 0x1, -R4 ;  /* 0x000000010b0a7824 */ /* 0x000fe200078e0a04 */
[----:B------:R-:W5:Y:S01]  /*04f0*/  LDC R12, c[0x0][0x140] ;  /* 0x00005000ff0c7b82 */ /* 0x000f620000000800 */
[----:B------:R4:W4:Y:S01]  /*0500*/  SHFL.IDX PT, R13, R5, RZ, 0x1f ;  /* 0x00001fff050d7589 */ /* 0x00092200000e0000 */
[----:B--2---:R-:W-:Y:S01]  /*0510*/  SHF.R.S32.HI R0, RZ, 0x1f, R7 ;  /* 0x0000001fff007819 */ /* 0x004fe20000011407 */
[----:B------:R-:W-:Y:S01]  /*0520*/  UMOV UR12, 0x80 ;  /* 0x00000080000c7882 */ /* 0x000fe20000000000 */
[----:B------:R-:W-:Y:S01]  /*0530*/  SHF.R.S32.HI R23, RZ, 0x1f, R10 ;  /* 0x0000001fff177819 */ /* 0x000fe2000001140a */
[----:B------:R-:W-:Y:S01]  /*0540*/  NOP ;  /* 0x0000000000007918 */ /* 0x000fe20000000000 */
[----:B------:R-:W-:Y:S01]  /*0550*/  LEA.HI R0, R0, R7, RZ, 0x2 ;  /* 0x0000000700007211 */ /* 0x000fe200078f10ff */
[----:B------:R-:W-:Y:S01]  /*0560*/  VIADD R40, R6, 0xffffffff ;  /* 0xffffffff06287836 */ /* 0x000fe20000000000 */
[----:B------:R-:W-:Y:S01]  /*0570*/  LEA.HI R3, R23, R10, RZ, 0x3 ;  /* 0x0000000a17037211 */ /* 0x000fe200078f18ff */
[----:B------:R-:W2:Y:S01]  /*0580*/  LDC R25, c[0x0][0x148] ;  /* 0x00005200ff197b82 */ /* 0x000ea20000000800 */
[----:B------:R-:W-:-:S02]  /*0590*/  LOP3.LUT R0, R0, 0x3ffffffc, RZ, 0xc0, !PT ;  /* 0x3ffffffc00007812 */ /* 0x000fc400078ec0ff */
[--C-:B------:R-:W-:Y:S02]  /*05a0*/  SHF.R.S32.HI R4, RZ, 0x3, R3.reuse ;  /* 0x00000003ff047819 */ /* 0x100fe40000011403 */
[----:B0-----:R-:W-:Y:S01]  /*05b0*/  ISETP.NE.OR P0, PT, R9, RZ, !P0 ;  /* 0x000000ff0900720c */ /* 0x001fe20004705670 */
[----:B------:R-:W-:Y:S01]  /*05c0*/  IMAD.IADD R0, R7, 0x1, -R0 ;  /* 0x0000000107007824 */ /* 0x000fe200078e0a00 */
[----:B------:R-:W-:Y:S02]  /*05d0*/  SHF.R.S32.HI R3, RZ, 0x1f, R3 ;  /* 0x0000001fff037819 */ /* 0x000fe40000011403 */
[----:B---3--:R-:W-:Y:S02]  /*05e0*/  ISETP.NE.OR P1, PT, R8, RZ, !P1 ;  /* 0x000000ff0800720c */ /* 0x008fe40004f25670 */
[----:B------:R-:W-:Y:S01]  /*05f0*/  LEA.HI R3, R3, R4, RZ, 0x2 ;  /* 0x0000000403037211 */ /* 0x000fe200078f10ff */
[----:B------:R-:W0:Y:S01]  /*0600*/  LDC R8, c[0x0][0x144] ;  /* 0x00005100ff087b82 */ /* 0x000e220000000800 */
[----:B------:R-:W-:-:S02]  /*0610*/  ISETP.GE.U32.AND P5, PT, R40, 0x2, PT ;  /* 0x000000022800780c */ /* 0x000fc40003fa6070 */
[----:B------:R-:W-:Y:S02]  /*0620*/  LOP3.LUT R9, R3, 0xfffffffc, RZ, 0xc0, !PT ;  /* 0xfffffffc03097812 */ /* 0x000fe400078ec0ff */
[----:B------:R-:W-:Y:S01]  /*0630*/  SHF.R.S32.HI R3, RZ, 0x1f, R2 ;  /* 0x0000001fff037819 */ /* 0x000fe20000011402 */
[----:B------:R-:W-:Y:S01]  /*0640*/  VOTEU.ALL UP0, P0 ;  /* 0x00000000003f7886 */ /* 0x000fe20000000000 */
[----:B-----5:R-:W-:Y:S01]  /*0650*/  ISETP.EQ.U32.AND P3, PT, R12, 0x1, PT ;  /* 0x000000010c00780c */ /* 0x020fe20003f62070 */
[----:B------:R-:W-:Y:S01]  /*0660*/  IMAD.IADD R9, R4, 0x1, -R9 ;  /* 0x0000000104097824 */ /* 0x000fe200078e0a09 */
[----:B-1----:R-:W-:Y:S01]  /*0670*/  I2FP.F32.U32 R4, UR13 ;  /* 0x0000000d00047c45 */ /* 0x002fe20008201000 */
[----:B------:R-:W-:Y:S01]  /*0680*/  VOTEU.ALL UP1, P1 ;  /* 0x00000000003f7886 */ /* 0x000fe20000820000 */
[----:B------:R-:W1:Y:S01]  /*0690*/  @!UP0 S2UR UR7, SR_CgaCtaId ;  /* 0x00000000000789c3 */ /* 0x000e620000008800 */
[----:B----4-:R-:W-:Y:S01]  /*06a0*/  I2FP.F32.U32 R5, R14 ;  /* 0x0000000e00057245 */ /* 0x010fe20000201000 */
[----:B------:R-:W-:-:S02]  /*06b0*/  IMAD R0, R0, 0x4, R9 ;  /* 0x0000000400007824 */ /* 0x000fc400078e0209 */
[----:B------:R-:W-:Y:S01]  /*06c0*/  FMUL R4, R4, UR4 ;  /* 0x0000000404047c20 */ /* 0x000fe20008400000 */
[----:B------:R-:W-:Y:S01]  /*06d0*/  ULDC UR4, c[0x0][0x154] ;  /* 0x0000550000047ab9 */ /* 0x000fe20000000800 */
[----:B------:R-:W-:Y:S01]  /*06e0*/  LEA.HI R3, R3, R2, RZ, 0x2 ;  /* 0x0000000203037211 */ /* 0x000fe200078f10ff */
[----:B------:R-:W-:Y:S01]  /*06f0*/  FMUL R5, R5, UR4 ;  /* 0x0000000405057c20 */ /* 0x000fe20008400000 */
[----:B------:R-:W-:Y:S01]  /*0700*/  UMOV UR4, 0x20 ;  /* 0x0000002000047882 */ /* 0x000fe20000000000 */
[----:B------:R-:W3:Y:S01]  /*0710*/  @!UP1 S2UR UR10, SR_CgaCtaId ;  /* 0x00000000000a99c3 */ /* 0x000ee20000008800 */
[----:B------:R-:W4:Y:S01]  /*0720*/  F2I.U32.TRUNC.NTZ R4, R4 ;  /* 0x0000000400047305 */ /* 0x000f22000020f000 */
[----:B------:R-:W-:Y:S01]  /*0730*/  LOP3.LUT R3, R3, 0xfffffffc, RZ, 0xc0, !PT ;  /* 0xfffffffc03037812 */ /* 0x000fe200078ec0ff */
[----:B------:R-:W-:Y:S01]  /*0740*/  @!UP0 UMOV UR6, 0x400 ;  /* 0x0000040000068882 */ /* 0x000fe20000000000 */
[----:B------:R-:W-:-:S04]  /*0750*/  @!UP0 UIADD3 UR4, -UR4, 0x100000, URZ ;  /* 0x0010000004048890 */ /* 0x000fc8000fffe13f */
[----:B------:R-:W-:Y:S02]  /*0760*/  @!UP0 USHF.L.U32 UR5, UR4, 0xb, URZ ;  /* 0x0000000b04058899 */ /* 0x000fe4000800063f */
[----:B------:R-:W-:Y:S01]  /*0770*/  @!UP0 USHF.L.U32 UR4, UR4, 0x1, URZ ;  /* 0x0000000104048899 */ /* 0x000fe2000800063f */
[----:B------:R-:W-:Y:S01]  /*0780*/  R2UR UR11, R13 ;  /* 0x000000000d0b72ca */ /* 0x000fe200000e0000 */
[----:B------:R-:W-:Y:S01]  /*0790*/  @!UP1 UMOV UR9, 0x400 ;  /* 0x0000040000099882 */ /* 0x000fe20000000000 */
[----:B------:R-:W-:Y:S01]  /*07a0*/  IMAD.IADD R22, R2, 0x1, -R3 ;  /* 0x0000000102167824 */ /* 0x000fe200078e0a03 */
[----:B------:R-:W-:Y:S01]  /*07b0*/  VOTEU.ALL UP2, P1 ;  /* 0x00000000003f7886 */ /* 0x000fe20000840000 */
[----:B------:R-:W5:Y:S01]  /*07c0*/  F2I.U32.TRUNC.NTZ R5, R5 ;  /* 0x0000000500057305 */ /* 0x000f62000020f000 */
[----:B------:R-:W-:Y:S01]  /*07d0*/  IMAD.SHL.U32 R3, R0, 0x4, RZ ;  /* 0x0000000400037824 */ /* 0x000fe200078e00ff */
[----:B------:R-:W-:Y:S01]  /*07e0*/  VOTEU.ALL UP3, P1 ;  /* 0x00000000003f7886 */ /* 0x000fe20000860000 */
[----:B------:R-:W-:Y:S01]  /*07f0*/  VOTEU.ALL UP4, P1 ;  /* 0x00000000003f7886 */ /* 0x000fe20000880000 */
[----:B------:R-:W-:Y:S01]  /*0800*/  VOTEU.ALL UP5, P1 ;  /* 0x00000000003f7886 */ /* 0x000fe200008a0000 */
[----:B------:R-:W-:Y:S01]  /*0810*/  ISETP.NE.AND P1, PT, R22, 0x3, PT ;  /* 0x000000031600780c */ /* 0x000fe20003f25270 */
[----:B-1----:R-:W-:Y:S01]  /*0820*/  @!UP0 ULEA UR8, UR7, UR6, 0x18 ;  /* 0x0000000607088291 */ /* 0x002fe2000f8ec03f */
[----:B------:R-:W-:Y:S01]  /*0830*/  LOP3.LUT R12, R0, 0xc, R3, 0x78, !PT ;  /* 0x0000000c000c7812 */ /* 0x000fe200078e7803 */
[----:B------:R-:W-:-:S04]  /*0840*/  @!UP1 UIADD3 UR6, -UR12, 0x100000, URZ ;  /* 0x001000000c069890 */ /* 0x000fc8000fffe13f */
[----:B------:R-:W-:Y:S02]  /*0850*/  @!UP1 USHF.L.U32 UR7, UR6, 0xb, URZ ;  /* 0x0000000b06079899 */ /* 0x000fe4000800063f */
[----:B------:R-:W-:Y:S01]  /*0860*/  @!UP1 USHF.L.U32 UR6, UR6, 0x1, URZ ;  /* 0x0000000106069899 */ /* 0x000fe2000800063f */
[----:B----4-:R-:W-:Y:S01]  /*0870*/  IMAD.MOV R7, RZ, RZ, -R4 ;  /* 0x000000ffff077224 */ /* 0x010fe200078e0a04 */
[----:B------:R-:W-:Y:S01]  /*0880*/  VOTEU.ALL UP0, P0 ;  /* 0x00000000003f7886 */ /* 0x000fe20000000000 */
[----:B------:R-:W-:Y:S02]  /*0890*/  ISETP.EQ.OR P1, PT, R22, RZ, !P1 ;  /* 0x000000ff1600720c */ /* 0x000fe40004f22670 */
[----:B0-----:R-:W-:Y:S01]  /*08a0*/  IMAD R24, R8, R7, UR13 ;  /* 0x0000000d08187e24 */ /* 0x001fe2000f8e0207 */
[----:B---3--:R-:W-:Y:S01]  /*08b0*/  @!UP1 ULEA UR9, UR10, UR9, 0x18 ;  /* 0x000000090a099291 */ /* 0x008fe2000f8ec03f */
[----:B-----5:R-:W-:Y:S01]  /*08c0*/  IMAD.MOV R26, RZ, RZ, -R5 ;  /* 0x000000ffff1a7224 */ /* 0x020fe200078e0a05 */
[----:B------:R-:W-:Y:S01]  /*08d0*/  VOTEU.ALL UP1, P0 ;  /* 0x00000000003f7886 */ /* 0x000fe20000020000 */
[----:B------:R-:W-:Y:S01]  /*08e0*/  LOP3.LUT P0, RZ, R10, 0x7, RZ, 0xc0, !PT ;  /* 0x000000070aff7812 */ /* 0x000fe2000780c0ff */
[----:B------:R-:W0:Y:S02]  /*08f0*/  FENCE.VIEW.ASYNC.S ;  /* 0x00000000000073c6 */ /* 0x000e240000000000 */
[----:B0-----:R0:W1:Y:S01]  /*0900*/  @!UP0 SYNCS.EXCH.64 URZ, [UR8+0x110], UR4 ;  /* 0x00011004083f85b2 */ /* 0x0010620008000100 */
[----:B--2---:R-:W-:Y:S01]  /*0910*/  IMAD R3, R25, R26, R14 ;  /* 0x0000001a19037224 */ /* 0x004fe200078e020e */
[----:B------:R-:W-:-:S02]  /*0920*/  ISETP.EQ.AND P1, PT, R6, RZ, P1 ;  /* 0x000000ff0600720c */ /* 0x000fc40000f22270 */
[----:B------:R-:W-:Y:S02]  /*0930*/  ISETP.LT.U32.AND P0, PT, R12, 0x8, !P0 ;  /* 0x000000080c00780c */ /* 0x000fe40004701070 */
[----:B------:R-:W-:Y:S02]  /*0940*/  ISETP.NE.AND P4, PT, R3, R12, PT ;  /* 0x0000000c0300720c */ /* 0x000fe40003f85270 */
[----:B------:R-:W-:Y:S02]  /*0950*/  SEL R7, RZ, 0x1, !P1 ;  /* 0x00000001ff077807 */ /* 0x000fe40004800000 */
[----:B------:R-:W-:Y:S02]  /*0960*/  ISETP.EQ.OR P4, PT, R24, RZ, !P4 ;  /* 0x000000ff1800720c */ /* 0x000fe40006782670 */
[----:B------:R-:W-:Y:S02]  /*0970*/  ISETP.NE.AND P2, PT, R6, RZ, PT ;  /* 0x000000ff0600720c */ /* 0x000fe40003f45270 */
[----:B------:R-:W-:Y:S01]  /*0980*/  PLOP3.LUT P0, PT, P0, P4, PT, 0x80, 0x0 ;  /* 0x000000000000781c */ /* 0x000fe20000709070 */
[----:B------:R0:W2:Y:S01]  /*0990*/  @!UP1 SYNCS.EXCH.64 URZ, [UR8+0x118], UR4 ;  /* 0x00011804083f95b2 */ /* 0x0000a20008000100 */
[----:B------:R-:W-:Y:S01]  /*09a0*/  NOP ;  /* 0x0000000000007918 */ /* 0x000fe20000000000 */
[----:B------:R-:W-:Y:S01]  /*09b0*/  SEL R7, R7, 0x2, P5 ;  /* 0x0000000207077807 */ /* 0x000fe20002800000 */
[----:B------:R0:W3:Y:S01]  /*09c0*/  @!UP2 SYNCS.EXCH.64 URZ, [UR9+0xf0], UR6 ;  /* 0x0000f006093fa5b2 */ /* 0x0000e20008000100 */
[----:B------:R0:W4:Y:S01]  /*09d0*/  @!UP3 SYNCS.EXCH.64 URZ, [UR9+0xf8], UR6 ;  /* 0x0000f806093fb5b2 */ /* 0x0001220008000100 */
[----:B------:R0:W0:Y:S01]  /*09e0*/  @!UP4 SYNCS.EXCH.64 URZ, [UR9+0x100], UR6 ;  /* 0x00010006093fc5b2 */ /* 0x0000220008000100 */
[----:B------:R0:W0:Y:S01]  /*09f0*/  @!UP5 SYNCS.EXCH.64 URZ, [UR9+0x108], UR6 ;  /* 0x00010806093fd5b2 */ /* 0x0000220008000100 */
[----:B------:R-:W-:Y:S01]  /*0a00*/  NOP ;  /* 0x0000000000007918 */ /* 0x000fe20000000000 */
[----:B------:R-:W-:Y:S05]  /*0a10*/  @!P3 BRA `(.L_x_4) ;  /* 0x000000000008b947 */ /* 0x000fea0003800000 */
[----:B01234-:R-:W-:Y:S01]  /*0a20*/  UCGABAR_ARV ;  /* 0x00000000000079c7 */ /* 0x01ffe20008000000 */
[----:B------:R-:W-:Y:S05]  /*0a30*/  BRA `(.L_x_5) ;  /* 0x0000000000047947 */ /* 0x000fea0003800000 */
.L_x_4:
[----:B01234-:R-:W-:Y:S01]  /*0a40*/  NOP ;  /* 0x0000000000007918 */ /* 0x01ffe20000000000 */
.L_x_5:
[----:B------:R-:W-:Y:S01]  /*0a50*/  ULDC.64 UR4, c[0x0][0x598] ;  /* 0x0001660000047ab9 */ /* 0x000fe20000000a00 */
[----:B------:R-:W-:Y:S01]  /*0a60*/  ULDC.64 UR20, c[0x0][0x208] ;  /* 0x0000820000147ab9 */ /* 0x000fe20000000a00 */
[----:B------:R-:W-:-:S04]  /*0a70*/  ISETP.NE.U32.AND P1, PT, RZ, UR4, PT ;  /* 0x00000004ff007c0c */ /* 0x000fc8000bf25070 */
[----:B------:R-:W-:-:S13]  /*0a80*/  ISETP.NE.AND.EX P1, PT, RZ, UR5, PT, P1 ;  /* 0x00000005ff007c0c */ /* 0x000fda000bf25310 */
[----:B------:R-:W-:Y:S05]  /*0a90*/  @!P1 BRA `(.L_x_6) ;  /* 0x00000000001c9947 */ /* 0x000fea0003800000 */
[----:B------:R-:W0:Y:S02]  /*0aa0*/  LDC.64 R2, c[0x0][0x598] ;  /* 0x00016600ff027b82 */ /* 0x000e240000000a00 */
[----:B0-----:R-:W2:Y:S02]  /*0ab0*/  LDG.E.64 R2, desc[UR20][R2.64] ;  /* 0x0000001402027981 */ /* 0x001ea4000c1e1b00 */
[----:B--2---:R-:W-:-:S04]  /*0ac0*/  ISETP.NE.U32.AND P1, PT, R2, RZ, PT ;  /* 0x000000ff0200720c */ /* 0x004fc80003f25070 */
[----:B------:R-:W-:-:S13]  /*0ad0*/  ISETP.NE.AND.EX P1, PT, R3, RZ, PT, P1 ;  /* 0x000000ff0300720c */ /* 0x000fda0003f25310 */
[----:B------:R-:W-:Y:S05]  /*0ae0*/  @!P1 BRA `(.L_x_6) ;  /* 0x0000000000089947 */ /* 0x000fea0003800000 */
[----:B------:R0:W5:Y:S01]  /*0af0*/  LD.E R13, desc[UR20][R2.64] ;  /* 0x00000014020d7980 */ /* 0x000162000c101900 */
[----:B------:R-:W-:Y:S05]  /*0b00*/  BRA `(.L_x_7) ;  /* 0x0000000000207947 */ /* 0x000fea0003800000 */
.L_x_6:
[----:B------:R-:W-:Y:S02]  /*0b10*/  ULDC.64 UR4, c[0x0][0x588] ;  /* 0x0001620000047ab9 */ /* 0x000fe40000000a00 */
[----:B------:R-:W-:-:S04]  /*0b20*/  ISETP.NE.U32.AND P1, PT, RZ, UR4, PT ;  /* 0x00000004ff007c0c */ /* 0x000fc8000bf25070 */
[----:B------:R-:W-:-:S13]  /*0b30*/  ISETP.NE.AND.EX P1, PT, RZ, UR5, PT, P1 ;  /* 0x00000005ff007c0c */ /* 0x000fda000bf25310 */
[----:B------:R-:W-:Y:S05]  /*0b40*/  @!P1 BRA `(.L_x_8) ;  /* 0x00000000000c9947 */ /* 0x000fea0003800000 */
[----:B------:R-:W0:Y:S02]  /*0b50*/  LDC.64 R2, c[0x0][0x588] ;  /* 0x00016200ff027b82 */ /* 0x000e240000000a00 */
[----:B0-----:R1:W5:Y:S01]  /*0b60*/  LDG.E R13, desc[UR20][R2.64] ;  /* 0x00000014020d7981 */ /* 0x001362000c1e1900 */
[----:B------:R-:W-:Y:S05]  /*0b70*/  BRA `(.L_x_7) ;  /* 0x0000000000047947 */ /* 0x000fea0003800000 */
.L_x_8:
[----:B------:R-:W2:Y:S02]  /*0b80*/  LDC R13, c[0x0][0x580] ;  /* 0x00016000ff0d7b82 */ /* 0x000ea40000000800 */
.L_x_7:
[----:B------:R-:W-:Y:S02]  /*0b90*/  ULDC.64 UR4, c[0x0][0x5a0] ;  /* 0x0001680000047ab9 */ /* 0x000fe40000000a00 */
[----:B------:R-:W-:-:S04]  /*0ba0*/  ISETP.NE.U32.AND P1, PT, RZ, UR4, PT ;  /* 0x00000004ff007c0c */ /* 0x000fc8000bf25070 */
[----:B------:R-:W-:-:S13]  /*0bb0*/  ISETP.NE.AND.EX P1, PT, RZ, UR5, PT, P1 ;  /* 0x00000005ff007c0c */ /* 0x000fda000bf25310 */
[----:B------:R-:W-:Y:S05]  /*0bc0*/  @!P1 BRA `(.L_x_9) ;  /* 0x00000000001c9947 */ /* 0x000fea0003800000 */
[----:B01----:R-:W0:Y:S02]  /*0bd0*/  LDC.64 R2, c[0x0][0x5a0] ;  /* 0x00016800ff027b82 */ /* 0x003e240000000a00 */
[----:B0-----:R-:W3:Y:S02]  /*0be0*/  LDG.E.64 R2, desc[UR20][R2.64] ;  /* 0x0000001402027981 */ /* 0x001ee4000c1e1b00 */
[----:B---3--:R-:W-:-:S04]  /*0bf0*/  ISETP.NE.U32.AND P1, PT, R2, RZ, PT ;  /* 0x000000ff0200720c */ /* 0x008fc80003f25070 */
[----:B------:R-:W-:-:S13]  /*0c00*/  ISETP.NE.AND.EX P1, PT, R3, RZ, PT, P1 ;  /* 0x000000ff0300720c */ /* 0x000fda0003f25310 */
[----:B------:R-:W-:Y:S05]  /*0c10*/  @!P1 BRA `(.L_x_9) ;  /* 0x0000000000089947 */ /* 0x000fea0003800000 */
[----:B------:R0:W5:Y:S01]  /*0c20*/  LD.E R16, desc[UR20][R2.64] ;  /* 0x0000001402107980 */ /* 0x000162000c101900 */
[----:B------:R-:W-:Y:S05]  /*0c30*/  BRA `(.L_x_10) ;  /* 0x0000000000207947 */ /* 0x000fea0003800000 */
.L_x_9:
[----:B------:R-:W-:Y:S02]  /*0c40*/  ULDC.64 UR4, c[0x0][0x590] ;  /* 0x0001640000047ab9 */ /* 0x000fe40000000a00 */
[----:B------:R-:W-:-:S04]  /*0c50*/  ISETP.NE.U32.AND P1, PT, RZ, UR4, PT ;  /* 0x00000004ff007c0c */ /* 0x000fc8000bf25070 */
[----:B------:R-:W-:-:S13]  /*0c60*/  ISETP.NE.AND.EX P1, PT, RZ, UR5, PT, P1 ;  /* 0x00000005ff007c0c */ /* 0x000fda000bf25310 */
[----:B------:R-:W-:Y:S05]  /*0c70*/  @!P1 BRA `(.L_x_11) ;  /* 0x00000000000c9947 */ /* 0x000fea0003800000 */
[----:B------:R-:W3:Y:S02]  /*0c80*/  LDC.64 R16, c[0x0][0x590] ;  /* 0x00016400ff107b82 */ /* 0x000ee40000000a00 */
[----:B---3--:R3:W5:Y:S01]  /*0c90*/  LDG.E R16, desc[UR20][R16.64] ;  /* 0x0000001410107981 */ /* 0x008762000c1e1900 */
[----:B------:R-:W-:Y:S05]  /*0ca0*/  BRA `(.L_x_10) ;  /* 0x0000000000047947 */ /* 0x000fea0003800000 */
.L_x_11:
[----:B------:R-:W4:Y:S02]  /*0cb0*/  LDC R16, c[0x0][0x584] ;  /* 0x00016100ff107b82 */ /* 0x000f240000000800 */
.L_x_10:
[----:B------:R-:W1:Y:S01]  /*0cc0*/  LDC R0, c[0x0][0x65c] ;  /* 0x00019700ff007b82 */ /* 0x000e620000000800 */
[----:B------:R-:W-:Y:S01]  /*0cd0*/  ULDC UR8, c[0x0][0x28c] ;  /* 0x0000a30000087ab9 */ /* 0x000fe20000000800 */
[----:B------:R-:W-:Y:S01]  /*0ce0*/  ISETP.NE.AND P1, PT, R6, 0x2, PT ;  /* 0x000000020600780c */ /* 0x000fe20003f25270 */
[----:B------:R-:W-:Y:S01]  /*0cf0*/  UIADD3 UR8, UR8, 0x7f, URZ ;  /* 0x0000007f08087890 */ /* 0x000fe2000fffe03f */
[----:B------:R-:W-:Y:S01]  /*0d00*/  IMAD.U32 R4, RZ, RZ, UR13 ;  /* 0x0000000dff047e24 */ /* 0x000fe2000f8e00ff */
[----:B------:R-:W-:Y:S01]  /*0d10*/  UMOV UR5, URZ ;  /* 0x0000003f00057c82 */ /* 0x000fe20008000000 */
[----:B------:R-:W-:Y:S01]  /*0d20*/  UMOV UR4, URZ ;  /* 0x0000003f00047c82 */ /* 0x000fe20008000000 */
[----:B------:R-:W-:-:S04]  /*0d30*/  USHF.R.S32.HI UR9, URZ, 0x1f, UR8 ;  /* 0x0000001f3f097899 */ /* 0x000fc80008011408 */
[----:B------:R-:W-:Y:S01]  /*0d40*/  ULEA.HI UR9, UR9, UR8, URZ, 0x7 ;  /* 0x0000000809097291 */ /* 0x000fe2000f8f383f */
[----:B-1----:R-:W-:-:S13]  /*0d50*/  ISETP.NE.AND P4, PT, R0, 0x1, PT ;  /* 0x000000010000780c */ /* 0x002fda0003f85270 */
[----:B0-----:R-:W0:Y:S01]  /*0d60*/  @P4 LDC R3, c[0x0][0x10] ;  /* 0x00000400ff034b82 */ /* 0x001e220000000800 */
[----:B------:R-:W-:Y:S02]  /*0d70*/  @P4 IMAD.MOV.U32 R15, RZ, RZ, RZ ;  /* 0x000000ffff0f4224 */ /* 0x000fe400078e00ff */
[----:B------:R-:W-:-:S05]  /*0d80*/  @P4 IMAD.MOV.U32 R5, RZ, RZ, RZ ;  /* 0x000000ffff054224 */ /* 0x000fca00078e00ff */
[----:B------:R-:W1:Y:S01]  /*0d90*/  @!P4 LDC R9, c[0x0][0xc] ;  /* 0x00000300ff09cb82 */ /* 0x000e620000000800 */
[----:B------:R-:W-:Y:S01]  /*0da0*/  ULDC UR6, c[0x0][0xc] ;  /* 0x0000030000067ab9 */ /* 0x000fe20000000800 */
[----:B------:R-:W-:Y:S02]  /*0db0*/  ULDC UR7, c[0x0][0x10] ;  /* 0x0000040000077ab9 */ /* 0x000fe40000000800 */
[----:B------:R-:W-:-:S04]  /*0dc0*/  UIMAD.WIDE.U32 UR6, UR6, UR7, URZ ;  /* 0x00000007060672a5 */ /* 0x000fc8000f8e003f */
[----:B------:R-:W3:Y:S01]  /*0dd0*/  LDC R8, c[0x0][0x14] ;  /* 0x00000500ff087b82 */ /* 0x000ee20000000800 */
[----:B0-----:R-:W-:Y:S01]  /*0de0*/  @P4 IMAD.WIDE.U32 R2, R3, UR13, R14 ;  /* 0x0000000d03024c25 */ /* 0x001fe2000f8e000e */
[----:B------:R-:W-:-:S03]  /*0df0*/  USHF.R.S32.HI UR13, URZ, 0x7, UR9 ;  /* 0x000000073f0d7899 */ /* 0x000fc60008011409 */
[----:B------:R-:W-:Y:S02]  /*0e00*/  @P4 IMAD.IADD R3, R3, 0x1, R5 ;  /* 0x0000000103034824 */ /* 0x000fe400078e0205 */
[----:B------:R-:W-:Y:S02]  /*0e10*/  IMAD.MOV.U32 R5, RZ, RZ, RZ ;  /* 0x000000ffff057224 */ /* 0x000fe400078e00ff */
[----:B-1----:R-:W-:-:S04]  /*0e20*/  @!P4 IMAD.WIDE.U32 R4, R14, R9, R4 ;  /* 0x000000090e04c225 */ /* 0x002fc800078e0004 */
[----:B------:R-:W-:Y:S02]  /*0e30*/  @!P4 IMAD.MOV.U32 R2, RZ, RZ, R4 ;  /* 0x000000ffff02c224 */ /* 0x000fe400078e0004 */
[C---:B---3--:R-:W-:Y:S02]  /*0e40*/  IMAD R17, R8.reuse, UR7, RZ ;  /* 0x0000000708117c24 */ /* 0x048fe4000f8e02ff */
[----:B------:R-:W-:Y:S01]  /*0e50*/  IMAD.WIDE.U32 R8, R8, UR6, RZ ;  /* 0x0000000608087c25 */ /* 0x000fe2000f8e00ff */
[----:B------:R-:W-:-:S03]  /*0e60*/  ULDC.64 UR6, c[0x0][0x650] ;  /* 0x0001940000067ab9 */ /* 0x000fc60000000a00 */
[----:B------:R-:W-:Y:S02]  /*0e70*/  @!P4 IMAD.MOV.U32 R3, RZ, RZ, R5 ;  /* 0x000000ffff03c224 */ /* 0x000fe400078e0005 */
[----:B------:R-:W-:Y:S01]  /*0e80*/  IMAD.IADD R0, R9, 0x1, R17 ;  /* 0x0000000109007824 */ /* 0x000fe200078e0211 */
[----:B------:R-:W-:Y:S06]  /*0e90*/  @P1 BRA `(.L_x_12) ;  /* 0x0000000000241947 */ /* 0x000fec0003800000 */
[----:B------:R-:W-:Y:S01]  /*0ea0*/  USHF.R.U32.HI UR4, URZ, 0x1, UR13 ;  /* 0x000000013f047899 */ /* 0x000fe2000801160d */
[----:B------:R-:W-:Y:S01]  /*0eb0*/  IADD3 R2, P1, R2, R8, RZ ;  /* 0x0000000802027210 */ /* 0x000fe20007f3e0ff */
[----:B------:R-:W-:Y:S02]  /*0ec0*/  UISETP.GE.U32.AND UP0, UPT, UR13, 0xe, UPT ;  /* 0x0000000e0d00788c */ /* 0x000fe4000bf06070 */
[----:B------:R-:W-:Y:S02]  /*0ed0*/  UIMAD.WIDE.U32 UR4, UR4, -0x6db6db6d, URZ ;  /* 0x92492493040478a5 */ /* 0x000fe4000f8e003f */
[----:B------:R-:W-:Y:S02]  /*0ee0*/  IMAD.X R3, R0, 0x1, R3, P1 ;  /* 0x0000000100037824 */ /* 0x000fe400008e0603 */
[----:B------:R-:W-:-:S03]  /*0ef0*/  USHF.R.U32.HI UR5, URZ, 0x2, UR5 ;  /* 0x000000023f057899 */ /* 0x000fc60008011605 */
[----:B------:R-:W-:Y:S02]  /*0f00*/  UMOV UR4, URZ ;  /* 0x0000003f00047c82 */ /* 0x000fe40008000000 */
[----:B------:R-:W-:Y:S02]  /*0f10*/  @UP0 ULOP3.LUT UR4, UR5, 0x1, URZ, 0xc0, !UPT ;  /* 0x0000000105040892 */ /* 0x000fe4000f8ec03f */
[----:B------:R-:W-:-:S12]  /*0f20*/  UIMAD UR5, UR5, -0xe, UR13 ;  /* 0xfffffff2050578a4 */ /* 0x000fd8000f8e020d */
.L_x_12:
[----:B------:R-:W-:Y:S01]  /*0f30*/  ISETP.GE.U32.AND P1, PT, R2, UR6, PT ;  /* 0x0000000602007c0c */ /* 0x000fe2000bf26070 */
[----:B------:R-:W-:Y:S01]  /*0f40*/  IMAD.MOV.U32 R6, RZ, RZ, -0x1 ;  /* 0xffffffffff067424 */ /* 0x000fe200078e00ff */
[----:B------:R-:W-:Y:S01]  /*0f50*/  PRMT R17, RZ, 0x7610, R17 ;  /* 0x00007610ff117816 */ /* 0x000fe20000000011 */
[----:B------:R-:W-:Y:S01]  /*0f60*/  IMAD.MOV.U32 R4, RZ, RZ, -0x1 ;  /* 0xffffffffff047424 */ /* 0x000fe200078e00ff */
[----:B------:R-:W-:Y:S01]  /*0f70*/  ISETP.GE.U32.AND.EX P1, PT, R3, UR7, PT, P1 ;  /* 0x0000000703007c0c */ /* 0x000fe2000bf26110 */
[----:B------:R-:W-:-:S12]  /*0f80*/  IMAD.MOV.U32 R5, RZ, RZ, -0x1 ;  /* 0xffffffffff057424 */ /* 0x000fd800078e00ff */
[----:B------:R-:W-:Y:S05]  /*0f90*/  @P1 BRA `(.L_x_13) ;  /* 0x0000000400241947 */ /* 0x000fea0003800000 */
[----:B------:R-:W0:Y:S01]  /*0fa0*/  LDC.64 R28, c[0x0][0x628] ;  /* 0x00018a00ff1c7b82 */ /* 0x000e220000000a00 */
[----:B------:R-:W-:Y:S02]  /*0fb0*/  IMAD.MOV.U32 R4, RZ, RZ, R2 ;  /* 0x000000ffff047224 */ /* 0x000fe400078e0002 */
[----:B------:R-:W-:-:S05]  /*0fc0*/  IMAD.MOV.U32 R5, RZ, RZ, R3 ;  /* 0x000000ffff057224 */ /* 0x000fca00078e0003 */
[----:B------:R-:W1:Y:S08]  /*0fd0*/  LDC R6, c[0x0][0x630] ;  /* 0x00018c00ff067b82 */ /* 0x000e700000000800 */
[----:B------:R-:W3:Y:S01]  /*0fe0*/  LDC.64 R30, c[0x0][0x620] ;  /* 0x00018800ff1e7b82 */ /* 0x000ee20000000a00 */
[----:B0-----:R-:W-:-:S04]  /*0ff0*/  ISETP.NE.U32.AND P1, PT, R28, RZ, PT ;  /* 0x000000ff1c00720c */ /* 0x001fc80003f25070 */
[----:B------:R-:W-:-:S13]  /*1000*/  ISETP.NE.AND.EX P1, PT, R29, RZ, PT, P1 ;  /* 0x000000ff1d00720c */ /* 0x000fda0003f25310 */
[----:B-1-3--:R-:W-:Y:S05]  /*1010*/  @!P1 BRA `(.L_x_14) ;  /* 0x0000000000289947 */ /* 0x00afea0003800000 */
[----:B------:R-:W0:Y:S02]  /*1020*/  LDC R17, c[0x0][0x634] ;  /* 0x00018d00ff117b82 */ /* 0x000e240000000800 */
[----:B0-----:R-:W-:-:S05]  /*1030*/  IADD3 R17, P1, R2, R17, RZ ;  /* 0x0000001102117210 */ /* 0x001fca0007f3e0ff */
[----:B------:R-:W-:-:S04]  /*1040*/  IMAD.X R27, RZ, RZ, R3, P1 ;  /* 0x000000ffff1b7224 */ /* 0x000fc800008e0603 */
[----:B------:R-:W-:-:S04]  /*1050*/  IMAD.WIDE.U32 R4, R27, R28, RZ ;  /* 0x0000001c1b047225 */ /* 0x000fc800078e00ff */
[----:B------:R-:W-:-:S04]  /*1060*/  IMAD.WIDE.U32 R18, P1, R17, R29, R4 ;  /* 0x0000001d11127225 */ /* 0x000fc80007820004 */
[----:B------:R-:W-:-:S04]  /*1070*/  IMAD.WIDE.U32 R4, R17, R28, RZ ;  /* 0x0000001c11047225 */ /* 0x000fc800078e00ff */
[----:B------:R-:W-:Y:S01]  /*1080*/  IMAD.X R21, RZ, RZ, RZ, P1 ;  /* 0x000000ffff157224 */ /* 0x000fe200008e06ff */
[----:B------:R-:W-:Y:S01]  /*1090*/  IADD3 RZ, P1, R5, R18, RZ ;  /* 0x0000001205ff7210 */ /* 0x000fe20007f3e0ff */
[----:B------:R-:W-:-:S04]  /*10a0*/  IMAD.MOV.U32 R20, RZ, RZ, R19 ;  /* 0x000000ffff147224 */ /* 0x000fc800078e0013 */
[----:B------:R-:W-:-:S08]  /*10b0*/  IMAD.WIDE.U32.X R4, R27, R29, R20, P1 ;  /* 0x0000001d1b047225 */ /* 0x000fd000008e0414 */
.L_x_14:
[----:B------:R-:W0:Y:S01]  /*10c0*/  LDC.64 R32, c[0x0][0x640] ;  /* 0x00019000ff207b82 */ /* 0x000e220000000a00 */
[-CC-:B------:R-:W-:Y:S01]  /*10d0*/  SHF.R.U64 R37, R4, R6.reuse, R5.reuse ;  /* 0x0000000604257219 */ /* 0x180fe20000001205 */
[----:B------:R-:W-:Y:S01]  /*10e0*/  IMAD.MOV.U32 R35, RZ, RZ, 0x1 ;  /* 0x00000001ff237424 */ /* 0x000fe200078e00ff */
[----:B------:R-:W-:Y:S02]  /*10f0*/  SHF.R.U32.HI R4, RZ, R6, R5 ;  /* 0x00000006ff047219 */ /* 0x000fe40000011605 */
[----:B------:R-:W-:-:S03]  /*1100*/  IADD3 R17, P1, RZ, -R37, RZ ;  /* 0x80000025ff117210 */ /* 0x000fc60007f3e0ff */
[----:B------:R-:W1:Y:S02]  /*1110*/  LDC R18, c[0x0][0x618] ;  /* 0x00018600ff127b82 */ /* 0x000e640000000800 */
[----:B------:R-:W-:-:S04]  /*1120*/  IMAD.X R5, RZ, RZ, ~R4, P1 ;  /* 0x000000ffff057224 */ /* 0x000fc800008e0e04 */
[-C--:B------:R-:W-:Y:S02]  /*1130*/  IMAD R6, R5, R30.reuse, RZ ;  /* 0x0000001e05067224 */ /* 0x080fe400078e02ff */
[----:B------:R-:W3:Y:S01]  /*1140*/  LDC R19, c[0x0][0x608] ;  /* 0x00018200ff137b82 */ /* 0x000ee20000000800 */
[----:B------:R-:W-:-:S04]  /*1150*/  IMAD.WIDE.U32 R4, R17, R30, R2 ;  /* 0x0000001e11047225 */ /* 0x000fc800078e0002 */
[----:B------:R-:W-:-:S03]  /*1160*/  IMAD R17, R17, R31, R6 ;  /* 0x0000001f11117224 */ /* 0x000fc600078e0206 */
[----:B------:R-:W2:Y:S01]  /*1170*/  LDC R28, c[0x0][0x658] ;  /* 0x00019600ff1c7b82 */ /* 0x000ea20000000800 */
[----:B------:R-:W-:Y:S01]  /*1180*/  IMAD.IADD R5, R5, 0x1, R17 ;  /* 0x0000000105057824 */ /* 0x000fe200078e0211 */
[----:B0-----:R-:W-:Y:S01]  /*1190*/  ISETP.NE.U32.AND P1, PT, R32, RZ, PT ;  /* 0x000000ff2000720c */ /* 0x001fe20003f25070 */
[----:B------:R-:W-:-:S03]  /*11a0*/  IMAD.MOV.U32 R17, RZ, RZ, -0x1 ;  /* 0xffffffffff117424 */ /* 0x000fc600078e00ff */
[----:B------:R-:W-:Y:S02]  /*11b0*/  ISETP.NE.AND.EX P1, PT, R33, RZ, PT, P1 ;  /* 0x000000ff2100720c */ /* 0x000fe40003f25310 */
[----:B------:R-:W0:Y:S01]  /*11c0*/  LDC R31, c[0x0][0x600] ;  /* 0x00018000ff1f7b82 */ /* 0x000e220000000800 */
[-CC-:B-1----:R-:W-:Y:S02]  /*11d0*/  SHF.R.U64 R29, R4, R18.reuse, R5.reuse ;  /* 0x00000012041d7219 */ /* 0x182fe40000001205 */
[----:B------:R-:W-:-:S05]  /*11e0*/  SHF.R.U32.HI R4, RZ, R18, R5 ;  /* 0x00000012ff047219 */ /* 0x000fca0000011605 */
[----:B------:R-:W1:Y:S01]  /*11f0*/  LDC R30, c[0x0][0x648] ;  /* 0x00019200ff1e7b82 */ /* 0x000e620000000800 */
[-CC-:B---3--:R-:W-:Y:S02]  /*1200*/  SHF.R.U64 R39, R29, R19.reuse, R4.reuse ;  /* 0x000000131d277219 */ /* 0x188fe40000001204 */
[----:B------:R-:W-:-:S05]  /*1210*/  SHF.R.U32.HI R5, RZ, R19, R4 ;  /* 0x00000013ff057219 */ /* 0x000fca0000011604 */
[----:B------:R-:W3:Y:S01]  /*1220*/  LDC R34, c[0x0][0x638] ;  /* 0x00018e00ff227b82 */ /* 0x000ee20000000800 */
[-C--:B--2---:R-:W-:Y:S02]  /*1230*/  SHF.L.U32 R4, R17, R28.reuse, RZ ;  /* 0x0000001c11047219 */ /* 0x084fe400000006ff */
[--C-:B------:R-:W-:Y:S02]  /*1240*/  SHF.R.U64 R38, R39, R28, R5.reuse ;  /* 0x0000001c27267219 */ /* 0x100fe40000001205 */
[----:B------:R-:W-:Y:S02]  /*1250*/  LOP3.LUT R6, RZ, R4, RZ, 0x33, !PT ;  /* 0x00000004ff067212 */ /* 0x000fe400078e33ff */
[----:B------:R-:W-:Y:S01]  /*1260*/  SHF.R.U32.HI R5, RZ, R28, R5 ;  /* 0x0000001cff057219 */ /* 0x000fe20000011605 */
[----:B------:R-:W2:Y:S01]  /*1270*/  LDC R36, c[0x0][0x610] ;  /* 0x00018400ff247b82 */ /* 0x000ea20000000800 */
[----:B------:R-:W-:Y:S01]  /*1280*/  IMAD.MOV.U32 R4, RZ, RZ, R38 ;  /* 0x000000ffff047224 */ /* 0x000fe200078e0026 */
[----:B------:R-:W-:Y:S06]  /*1290*/  @!P1 BRA `(.L_x_15) ;  /* 0x0000000000289947 */ /* 0x000fec0003800000 */
[----:B------:R-:W4:Y:S02]  /*12a0*/  LDC R17, c[0x0][0x64c] ;  /* 0x00019300ff117b82 */ /* 0x000f240000000800 */
[----:B----4-:R-:W-:-:S05]  /*12b0*/  IADD3 R17, P1, R38, R17, RZ ;  /* 0x0000001126117210 */ /* 0x010fca0007f3e0ff */
        /* <DEDUP_REMOVED lines=8> */
.L_x_15:
[----:B-1----:R-:W-:Y:S01]  /*1340*/  SHF.R.U64 R15, R4, R30, R5 ;  /* 0x0000001e040f7219 */ /* 0x002fe20000001205 */
[----:B------:R-:W-:Y:S01]  /*1350*/  @P4 IMAD R24, R25, R26, R14 ;  /* 0x0000001a19184224 */ /* 0x000fe200078e020e */
[----:B------:R-:W-:Y:S01]  /*1360*/  LOP3.LUT R5, R39, R6, RZ, 0xc0, !PT ;  /* 0x0000000627057212 */ /* 0x000fe200078ec0ff */
[----:B0-----:R-:W-:Y:S01]  /*1370*/  VIADD R6, R31, 0xffffffff ;  /* 0xffffffff1f067836 */ /* 0x001fe20000000000 */
[----:B------:R-:W-:Y:S01]  /*1380*/  SHF.L.U32 R4, R35, R28, RZ ;  /* 0x0000001c23047219 */ /* 0x000fe200000006ff */
[----:B------:R-:W-:-:S03]  /*1390*/  IMAD.MOV R17, RZ, RZ, -R15 ;  /* 0x000000ffff117224 */ /* 0x000fc600078e0a0f */
[----:B------:R-:W-:Y:S01]  /*13a0*/  LOP3.LUT R29, R29, R6, RZ, 0xc0, !PT ;  /* 0x000000061d1d7212 */ /* 0x000fe200078ec0ff */
[----:B------:R-:W-:Y:S02]  /*13b0*/  IMAD R5, R4, R15, R5 ;  /* 0x0000000f04057224 */ /* 0x000fe400078e0205 */
[----:B---3--:R-:W-:Y:S02]  /*13c0*/  IMAD R4, R17, R34, R38 ;  /* 0x0000002211047224 */ /* 0x008fe400078e0226 */
[----:B--2---:R-:W-:Y:S02]  /*13d0*/  IMAD R6, R5, R36, R24 ;  /* 0x0000002405067224 */ /* 0x004fe400078e0218 */
[----:B------:R-:W-:Y:S02]  /*13e0*/  IMAD R5, R4, R31, R29 ;  /* 0x0000001f04057224 */ /* 0x000fe400078e021d */
[----:B------:R-:W-:-:S03]  /*13f0*/  IMAD.MOV.U32 R17, RZ, RZ, 0x1 ;  /* 0x00000001ff117424 */ /* 0x000fc600078e00ff */
[----:B------:R-:W-:Y:S02]  /*1400*/  SEL R4, R5, R6, !P4 ;  /* 0x0000000605047207 */ /* 0x000fe40006000000 */
[----:B------:R-:W-:Y:S01]  /*1410*/  SEL R6, R6, R5, !P4 ;  /* 0x0000000506067207 */ /* 0x000fe20006000000 */
[----:B------:R-:W-:-:S07]  /*1420*/  IMAD.MOV.U32 R5, RZ, RZ, R37 ;  /* 0x000000ffff057224 */ /* 0x000fce00078e0025 */
.L_x_13:
[----:B------:R-:W-:Y:S05]  /*1430*/  @!P3 BRA `(.L_x_16) ;  /* 0x00000000000cb947 */ /* 0x000fea0003800000 */
[----:B------:R-:W-:Y:S01]  /*1440*/  UCGABAR_WAIT ;  /* 0x0000000000007dc7 */ /* 0x000fe20008000000 */
[----:B------:R-:W-:Y:S01]  /*1450*/  CCTL.IVALL ;  /* 0x00000000ff00798f */ /* 0x000fe20002000000 */
[----:B------:R-:W-:Y:S05]  /*1460*/  BRA `(.L_x_17) ;  /* 0x0000000000047947 */ /* 0x000fea0003800000 */
.L_x_16:
[----:B------:R-:W-:Y:S06]  /*1470*/  BAR.SYNC.DEFER_BLOCKING 0x0 ;  /* 0x0000000000007b1d */ /* 0x000fec0000010000 */
.L_x_17:
[----:B------:R-:W-:Y:S05]  /*1480*/  @!P2 BRA `(.L_x_18) ;  /* 0x00000044005ca947 */ /* 0x000fea0003800000 */
[----:B------:R-:W-:-:S13]  /*1490*/  ISETP.GT.U32.AND P1, PT, R40, 0x1, PT ;  /* 0x000000012800780c */ /* 0x000fda0003f24070 */
[----:B------:R-:W-:Y:S05]  /*14a0*/  @P1 EXIT ;  /* 0x000000000000194d */ /* 0x000fea0003800000 */
.L_x_19:
[----:B------:R-:W-:-:S08]  /*14b0*/  NOP ;  /* 0x0000000000007918 */ /* 0x000fd00000000000 */
[----:B------:R-:W0:Y:S02]  /*14c0*/  USETMAXREG.TRY_ALLOC.CTAPOOL UP0, 0xe8 ;  /* 0x000000e8000079c8 */ /* 0x000e240008000600 */
[----:B0-----:R-:W-:-:S13]  /*14d0*/  PLOP3.LUT P1, PT, PT, PT, UP0, 0x80, 0x0 ;  /* 0x000000000000781c */ /* 0x001fda0003f2f008 */
[----:B------:R-:W-:Y:S05]  /*14e0*/  @!P1 BRA `(.L_x_19) ;  /* 0xfffffffc00f09947 */ /* 0x000fea000383ffff */
[----:B------:R-:W-:-:S13]  /*14f0*/  LOP3.LUT P1, RZ, R17, 0xff, RZ, 0xc0, !PT ;  /* 0x000000ff11ff7812 */ /* 0x000fda000782c0ff */
[----:B------:R-:W-:Y:S05]  /*1500*/  @!P1 EXIT ;  /* 0x000000000000994d */ /* 0x000fea0003800000 */
[----:B------:R-:W0:Y:S01]  /*1510*/  S2UR UR6, SR_CgaCtaId ;  /* 0x00000000000679c3 */ /* 0x000e220000008800 */
[CC--:B------:R-:W-:Y:S01]  /*1520*/  LEA.HI R11, R23.reuse, R10.reuse, RZ, 0x2 ;  /* 0x0000000a170b7211 */ /* 0x0c0fe200078f10ff */
[----:B------:R-:W-:Y:S01]  /*1530*/  UIADD3 UR7, UR11, -0x1, URZ ;  /* 0xffffffff0b077890 */ /* 0x000fe2000fffe03f */
[----:B------:R-:W-:Y:S01]  /*1540*/  LEA.HI R23, R23, R10, RZ, 0x5 ;  /* 0x0000000a17177211 */ /* 0x000fe200078f28ff */
[----:B------:R-:W-:Y:S01]  /*1550*/  UMOV UR9, 0x400 ;  /* 0x0000040000097882 */ /* 0x000fe20000000000 */
[--C-:B------:R-:W-:Y:S01]  /*1560*/  SHF.R.S32.HI R14, RZ, 0x2, R11.reuse ;  /* 0x00000002ff0e7819 */ /* 0x100fe2000001140b */
[----:B------:R-:W-:Y:S01]  /*1570*/  UISETP.LT.AND UP0, UPT, UR13, 0x1, UPT ;  /* 0x000000010d00788c */ /* 0x000fe2000bf01270 */
[----:B------:R-:W-:Y:S01]  /*1580*/  SHF.R.S32.HI R15, RZ, 0x1f, R11 ;  /* 0x0000001fff0f7819 */ /* 0x000fe2000001140b */
[----:B------:R-:W-:Y:S01]  /*1590*/  USHF.L.U32 UR22, UR13, 0x1, URZ ;  /* 0x000000010d167899 */ /* 0x000fe2000800063f */
[----:B------:R-:W-:Y:S01]  /*15a0*/  SHF.R.S32.HI R23, RZ, 0x5, R23 ;  /* 0x00000005ff177819 */ /* 0x000fe20000011417 */
[----:B------:R-:W-:Y:S01]  /*15b0*/  USEL UR10, UR13, 0x1, UP0 ;  /* 0x000000010d0a7887 */ /* 0x000fe20008000000 */
[----:B------:R-:W-:Y:S01]  /*15c0*/  LEA.HI R15, R15, R14, RZ, 0x3 ;  /* 0x0000000e0f0f7211 */ /* 0x000fe200078f18ff */
[----:B------:R-:W-:Y:S01]  /*15d0*/  UISETP.NE.AND UP0, UPT, UR7, URZ, UPT ;  /* 0x0000003f0700728c */ /* 0x000fe2000bf05270 */
[----:B------:R-:W-:Y:S01]  /*15e0*/  LOP3.LUT R17, R11, 0xfffffffc, RZ, 0xc0, !PT ;  /* 0xfffffffc0b117812 */ /* 0x000fe200078ec0ff */
[----:B------:R-:W-:Y:S01]  /*15f0*/  UIADD3 UR10, -UR10, UR13, URZ ;  /* 0x0000000d0a0a7290 */ /* 0x000fe2000fffe13f */
[----:B------:R-:W-:Y:S01]  /*1600*/  LOP3.LUT R15, R15, 0xfffffff8, RZ, 0xc0, !PT ;  /* 0xfffffff80f0f7812 */ /* 0x000fe200078ec0ff */
[----:B------:R-:W-:Y:S01]  /*1610*/  USEL UR16, URZ, 0x1, UP0 ;  /* 0x000000013f107887 */ /* 0x000fe20008000000 */
[----:B------:R-:W-:Y:S01]  /*1620*/  LOP3.LUT R87, R7, 0x1, RZ, 0xfc, !PT ;  /* 0x0000000107577812 */ /* 0x000fe200078efcff */
[----:B------:R-:W-:-:S02]  /*1630*/  IMAD.IADD R17, R10, 0x1, -R17 ;  /* 0x000000010a117824 */ /* 0x000fc400078e0a11 */
[----:B------:R-:W-:Y:S02]  /*1640*/  IMAD.IADD R14, R14, 0x1, -R15 ;  /* 0x000000010e0e7824 */ /* 0x000fe400078e0a0f */
[----:B------:R-:W-:Y:S01]  /*1650*/  IMAD.U32 R88, RZ, RZ, UR16 ;  /* 0x00000010ff587e24 */ /* 0x000fe2000f8e00ff */
[----:B0-----:R-:W-:Y:S02]  /*1660*/  ULEA UR9, UR6, UR9, 0x18 ;  /* 0x0000000906097291 */ /* 0x001fe4000f8ec03f */
[--C-:B------:R-:W-:Y:S01]  /*1670*/  SHF.R.S32.HI R15, RZ, 0x1f, R14.reuse ;  /* 0x0000001fff0f7819 */ /* 0x100fe2000001140e */
[----:B------:R-:W-:Y:S01]  /*1680*/  USHF.L.U32 UR6, UR7, 0x3, URZ ;  /* 0x0000000307067899 */ /* 0x000fe2000800063f */
[C-C-:B------:R-:W-:Y:S01]  /*1690*/  IMAD R20, R23.reuse, -0x10, -R14.reuse ;  /* 0xfffffff017147824 */ /* 0x140fe200078e0a0e */
[----:B------:R-:W-:Y:S02]  /*16a0*/  UIADD3 UR7, UR9, 0x200, URZ ;  /* 0x0000020009077890 */ /* 0x000fe4000fffe03f */
[----:B------:R-:W-:Y:S01]  /*16b0*/  ULOP3.LUT UR6, UR6, 0x8, URZ, 0xc0, !UPT ;  /* 0x0000000806067892 */ /* 0x000fe2000f8ec03f */
[----:B------:R-:W-:Y:S01]  /*16c0*/  IMAD.WIDE R10, R23, 0x10, R14 ;  /* 0x00000010170a7825 */ /* 0x000fe200078e020e */
[----:B------:R-:W-:-:S02]  /*16d0*/  UIADD3 UR8, UR9, 0x1c200, URZ ;  /* 0x0001c20009087890 */ /* 0x000fc4000fffe03f */
[----:B------:R-:W-:Y:S02]  /*16e0*/  USHF.R.U32.HI UR7, URZ, 0x4, UR7 ;  /* 0x000000043f077899 */ /* 0x000fe40008011607 */
[----:B------:R-:W-:Y:S02]  /*16f0*/  USHF.R.U32.HI UR8, URZ, 0x4, UR8 ;  /* 0x000000043f087899 */ /* 0x000fe40008011608 */
[----:B------:R-:W-:Y:S02]  /*1700*/  ULOP3.LUT UR24, UR6, 0x8, URZ, 0x3c, !UPT ;  /* 0x0000000806187892 */ /* 0x000fe4000f8e3c3f */
[----:B------:R-:W-:Y:S02]  /*1710*/  ULOP3.LUT UR12, UR6, 0x18, URZ, 0x3c, !UPT ;  /* 0x00000018060c7892 */ /* 0x000fe4000f8e3c3f */
[----:B------:R-:W-:Y:S01]  /*1720*/  UIADD3 UR23, UR9, 0xf0, URZ ;  /* 0x000000f009177890 */ /* 0x000fe2000fffe03f */
[----:B------:R-:W-:Y:S01]  /*1730*/  ULDC UR6, c[0x0][0x284] ;  /* 0x0000a10000067ab9 */ /* 0x000fe20000000800 */
[----:B------:R-:W-:Y:S01]  /*1740*/  ULOP3.LUT UR7, UR7, 0x3fff, URZ, 0xc0, !UPT ;  /* 0x00003fff07077892 */ /* 0x000fe2000f8ec03f */
[----:B------:R-:W-:Y:S01]  /*1750*/  VIADD R20, R20, UR6 ;  /* 0x0000000614147c36 */ /* 0x000fe20008000000 */
[----:B------:R-:W-:-:S02]  /*1760*/  ULOP3.LUT UR8, UR8, 0x3fff, URZ, 0xc0, !UPT ;  /* 0x00003fff08087892 */ /* 0x000fc4000f8ec03f */
[----:B------:R-:W-:Y:S02]  /*1770*/  ULEA UR11, UR11, UR23, 0x3 ;  /* 0x000000170b0b7291 */ /* 0x000fe4000f8e183f */
[----:B------:R-:W-:Y:S02]  /*1780*/  ULOP3.LUT UR14, UR7, 0x10000, URZ, 0xfc, !UPT ;  /* 0x00010000070e7892 */ /* 0x000fe4000f8efc3f */
[----:B------:R-:W-:-:S12]  /*1790*/  ULOP3.LUT UR15, UR8, 0x10000, URZ, 0xfc, !UPT ;  /* 0x00010000080f7892 */ /* 0x000fd8000f8efc3f */
.L_x_112:
[----:B------:R-:W-:Y:S01]  /*17a0*/  SHF.L.U32 R14, R88, 0x1f, RZ ;  /* 0x0000001f580e7819 */ /* 0x000fe200000006ff */
[----:B------:R-:W0:Y:S01]  /*17b0*/  LDC R15, c[0x0][0x28c] ;  /* 0x0000a300ff0f7b82 */ /* 0x000e220000000800 */
[----:B------:R-:W-:Y:S01]  /*17c0*/  UMOV UR6, URZ ;  /* 0x0000003f00067c82 */ /* 0x000fe20008000000 */
[----:B------:R-:W-:Y:S01]  /*17d0*/  UMOV UR25, UR5 ;  /* 0x0000000500197c82 */ /* 0x000fe20008000000 */
[----:B------:R-:W1:Y:S01]  /*17e0*/  SYNCS.PHASECHK.TRANS64.TRYWAIT P1, [UR11+-0x8], R14 ;  /* 0xfffff80eff0075a7 */ /* 0x000e62000802014b */
[----:B0-----:R-:W-:Y:S01]  /*17f0*/  ISETP.GE.AND P2, PT, R15, 0x1, PT ;  /* 0x000000010f00780c */ /* 0x001fe20003f46270 */
[----:B-1-34-:R-:W-:-:S12]  /*1800*/  @!P1 BRA `(.L_x_20) ;  /* 0x0000005400e09947 */ /* 0x01afd80003800000 */
.L_x_144:
[----:B------:R-:W-:Y:S01]  /*1810*/  UMOV UR7, URZ ;  /* 0x0000003f00077c82 */ /* 0x000fe20008000000 */
[----:B------:R-:W-:Y:S01]  /*1820*/  UMOV UR8, URZ ;  /* 0x0000003f00087c82 */ /* 0x000fe20008000000 */
[----:B------:R-:W-:Y:S01]  /*1830*/  CS2R R56, SRZ ;  /* 0x0000000000387805 */ /* 0x000fe2000001ff00 */
[----:B------:R-:W-:Y:S01]  /*1840*/  IMAD.MOV.U32 R21, RZ, RZ, RZ ;  /* 0x000000ffff157224 */ /* 0x000fe200078e00ff */
[----:B------:R-:W-:Y:S02]  /*1850*/  CS2R R58, SRZ ;  /* 0x00000000003a7805 */ /* 0x000fe4000001ff00 */
[----:B------:R-:W-:Y:S02]  /*1860*/  CS2R R60, SRZ ;  /* 0x00000000003c7805 */ /* 0x000fe4000001ff00 */
[----:B------:R-:W-:Y:S02]  /*1870*/  CS2R R62, SRZ ;  /* 0x00000000003e7805 */ /* 0x000fe4000001ff00 */
[----:B------:R-:W-:-:S02]  /*1880*/  CS2R R64, SRZ ;  /* 0x0000000000407805 */ /* 0x000fc4000001ff00 */
[----:B------:R-:W-:Y:S02]  /*1890*/  CS2R R66, SRZ ;  /* 0x0000000000427805 */ /* 0x000fe4000001ff00 */
[----:B------:R-:W-:Y:S02]  /*18a0*/  CS2R R68, SRZ ;  /* 0x0000000000447805 */ /* 0x000fe4000001ff00 */
[----:B------:R-:W-:Y:S02]  /*18b0*/  CS2R R70, SRZ ;  /* 0x0000000000467805 */ /* 0x000fe4000001ff00 */
[----:B------:R-:W-:Y:S02]  /*18c0*/  CS2R R72, SRZ ;  /* 0x0000000000487805 */ /* 0x000fe4000001ff00 */
[----:B------:R-:W-:Y:S02]  /*18d0*/  CS2R R74, SRZ ;  /* 0x00000000004a7805 */ /* 0x000fe4000001ff00 */
[----:B------:R-:W-:-:S02]  /*18e0*/  CS2R R76, SRZ ;  /* 0x00000000004c7805 */ /* 0x000fc4000001ff00 */
[----:B------:R-:W-:Y:S02]  /*18f0*/  CS2R R78, SRZ ;  /* 0x00000000004e7805 */ /* 0x000fe4000001ff00 */
[----:B------:R-:W-:Y:S02]  /*1900*/  CS2R R80, SRZ ;  /* 0x0000000000507805 */ /* 0x000fe4000001ff00 */
[----:B------:R-:W-:Y:S02]  /*1910*/  CS2R R82, SRZ ;  /* 0x0000000000527805 */ /* 0x000fe4000001ff00 */
[----:B------:R-:W-:Y:S01]  /*1920*/  CS2R R84, SRZ ;  /* 0x0000000000547805 */ /* 0x000fe2000001ff00 */
[----:B------:R-:W-:Y:S01]  /*1930*/  IMAD.MOV.U32 R86, RZ, RZ, RZ ;  /* 0x000000ffff567224 */ /* 0x000fe200078e00ff */
[----:B------:R-:W-:Y:S01]  /*1940*/  CS2R R24, SRZ ;  /* 0x0000000000187805 */ /* 0x000fe2000001ff00 */
[----:B------:R-:W-:Y:S01]  /*1950*/  IMAD.U32 R22, RZ, RZ, UR4 ;  /* 0x00000004ff167e24 */ /* 0x000fe2000f8e00ff */
        /* <DEDUP_REMOVED lines=14> */
[----:B------:R-:W-:Y:S01]  /*1a40*/  CS2R R54, SRZ ;  /* 0x0000000000367805 */ /* 0x000fe2000001ff00 */
[----:B------:R-:W-:Y:S06]  /*1a50*/  @!P2 BRA `(.L_x_21) ;  /* 0x00000004008ca947 */ /* 0x000fec0003800000 */
[----:B------:R-:W-:-:S13]  /*1a60*/  ISETP.NE.AND P2, PT, R87, 0x3, PT ;  /* 0x000000035700780c */ /* 0x000fda0003f45270 */
[----:B------:R-:W-:Y:S05]  /*1a70*/  @!P2 BRA `(.L_x_22) ;  /* 0x000000000004a947 */ /* 0x000fea0003800000 */
[----:B------:R-:W-:Y:S01]  /*1a80*/  BPT.TRAP 0x1 ;  /* 0x000000040000795c */ /* 0x000fe20000300000 */
.L_x_22:
[----:B------:R-:W-:Y:S01]  /*1a90*/  ULEA UR6, UR5, UR9, 0x3 ;  /* 0x0000000905067291 */ /* 0x000fe2000f8e183f */
[----:B0-----:R-:W-:-:S05]  /*1aa0*/  IMAD.U32 R14, RZ, RZ, UR4 ;  /* 0x00000004ff0e7e24 */ /* 0x001fca000f8e00ff */
[----:B------:R-:W-:-:S04]  /*1ab0*/  SHF.L.U32 R14, R14, 0x1f, RZ ;  /* 0x0000001f0e0e7819 */ /* 0x000fc800000006ff */
[----:B------:R0:W1:Y:S01]  /*1ac0*/  SYNCS.PHASECHK.TRANS64.TRYWAIT P1, [UR6], R14 ;  /* 0x0000000eff0075a7 */ /* 0x0000620008020146 */
[----:B------:R-:W-:Y:S05]  /*1ad0*/  @!P2 BRA `(.L_x_23) ;  /* 0x000000000004a947 */ /* 0x000fea0003800000 */
[----:B------:R-:W-:Y:S01]  /*1ae0*/  BPT.TRAP 0x1 ;  /* 0x000000040000795c */ /* 0x000fe20000300000 */
.L_x_23:
[----:B-1----:R-:W-:Y:S05]  /*1af0*/  @P1 BRA `(.L_x_24) ;  /* 0x0000000000081947 */ /* 0x002fea0003800000 */
[----:B------:R-:W1:Y:S02]  /*1b00*/  SYNCS.PHASECHK.TRANS64.TRYWAIT P1, [UR6], R14 ;  /* 0x0000000eff0075a7 */ /* 0x000e640008020146 */
[----:B-1----:R-:W-:Y:S05]  /*1b10*/  @!P1 BRA `(.L_x_25) ;  /* 0x0000005400349947 */ /* 0x002fea0003800000 */
.L_x_24:
[----:B------:R-:W-:Y:S01]  /*1b20*/  ULEA UR6, UR5, UR14, 0x9 ;  /* 0x0000000e05067291 */ /* 0x000fe2000f8e483f */
[----:B------:R-:W-:Y:S01]  /*1b30*/  WARPGROUP.ARRIVE ;  /* 0x00000000000079c5 */ /* 0x000fe20000000000 */
[----:B------:R-:W-:Y:S01]  /*1b40*/  ULEA UR7, UR5, UR15, 0x9 ;  /* 0x0000000f05077291 */ /* 0x000fe2000f8e483f */
[----:B------:R-:W-:Y:S01]  /*1b50*/  CS2R R56, SRZ ;  /* 0x0000000000387805 */ /* 0x000fe2000001ff00 */
[----:B------:R-:W-:Y:S01]  /*1b60*/  UMOV UR17, 0x40000040 ;  /* 0x4000004000117882 */ /* 0x000fe20000000000 */
[----:B------:R-:W-:Y:S01]  /*1b70*/  UMOV UR19, 0x40000040 ;  /* 0x4000004000137882 */ /* 0x000fe20000000000 */
[----:B------:R-:W-:Y:S01]  /*1b80*/  IMAD.MOV.U32 R21, RZ, RZ, RZ ;  /* 0x000000ffff157224 */ /* 0x000fe200078e00ff */
[----:B------:R-:W-:Y:S01]  /*1b90*/  UMOV UR16, UR6 ;  /* 0x0000000600107c82 */ /* 0x000fe20008000000 */
[----:B------:R-:W-:Y:S01]  /*1ba0*/  CS2R R58, SRZ ;  /* 0x00000000003a7805 */ /* 0x000fe2000001ff00 */
[----:B------:R-:W-:Y:S01]  /*1bb0*/  UMOV UR18, UR7 ;  /* 0x0000000700127c82 */ /* 0x000fe20008000000 */
[----:B------:R-:W-:Y:S01]  /*1bc0*/  CS2R R60, SRZ ;  /* 0x00000000003c7805 */ /* 0x000fe2000001ff00 */
[----:B------:R-:W-:Y:S01]  /*1bd0*/  QGMMA.64x64x32.F32.E4M3.E4M3 R24, gdesc[UR16], RZ, !UPT ;  /* 0x00e00000101879f3 */ /* 0x000fe2000c7008ff */
[----:B------:R-:W-:Y:S01]  /*1be0*/  UIADD3 UR16, UR6, 0x2, URZ ;  /* 0x0000000206107890 */ /* 0x000fe2000fffe03f */
[----:B------:R-:W-:Y:S01]  /*1bf0*/  CS2R R62, SRZ ;  /* 0x00000000003e7805 */ /* 0x000fe2000001ff00 */
[----:B------:R-:W-:Y:S01]  /*1c00*/  UIADD3 UR18, UR7, 0x2, URZ ;  /* 0x0000000207127890 */ /* 0x000fe2000fffe03f */
[----:B------:R-:W-:Y:S01]  /*1c10*/  CS2R R64, SRZ ;  /* 0x0000000000407805 */ /* 0x000fe2000001ff00 */
[----:B------:R-:W-:Y:S01]  /*1c20*/  UMOV UR17, 0x40000040 ;  /* 0x4000004000117882 */ /* 0x000fe20000000000 */
[----:B------:R-:W-:Y:S01]  /*1c30*/  UMOV UR19, 0x40000040 ;  /* 0x4000004000137882 */ /* 0x000fe20000000000 */
        /* <DEDUP_REMOVED lines=9> */
[----:B------:R-:W-:Y:S01]  /*1cd0*/  CS2R R84, SRZ ;  /* 0x0000000000547805 */ /* 0x000fe2000001ff00 */
[----:B------:R-:W-:Y:S01]  /*1ce0*/  IMAD.MOV.U32 R86, RZ, RZ, RZ ;  /* 0x000000ffff567224 */ /* 0x000fe200078e00ff */
[----:B------:R-:W-:Y:S01]  /*1cf0*/  QGMMA.64x64x32.F32.E4M3.E4M3 R24, gdesc[UR16], R24 ;  /* 0x00e00000101879f3 */ /* 0x000fe20008700818 */
[----:B------:R-:W-:Y:S02]  /*1d00*/  UIADD3 UR16, UR6, 0x4, URZ ;  /* 0x0000000406107890 */ /* 0x000fe4000fffe03f */
[----:B------:R-:W-:Y:S01]  /*1d10*/  UIADD3 UR18, UR7, 0x4, URZ ;  /* 0x0000000407127890 */ /* 0x000fe2000fffe03f */
[----:B------:R-:W-:Y:S01]  /*1d20*/  UMOV UR17, 0x40000040 ;  /* 0x4000004000117882 */ /* 0x000fe20000000000 */
[----:B------:R-:W-:-:S07]  /*1d30*/  UMOV UR19, 0x40000040 ;  /* 0x4000004000137882 */ /* 0x000fce0000000000 */
[----:B------:R-:W-:Y:S01]  /*1d40*/  QGMMA.64x64x32.F32.E4M3.E4M3 R24, gdesc[UR16], R24 ;  /* 0x00e00000101879f3 */ /* 0x000fe20008700818 */
[----:B------:R-:W-:Y:S02]  /*1d50*/  UIADD3 UR18, UR7, 0x6, URZ ;  /* 0x0000000607127890 */ /* 0x000fe4000fffe03f */
[----:B------:R-:W-:Y:S01]  /*1d60*/  UIADD3 UR16, UR6, 0x6, URZ ;  /* 0x0000000606107890 */ /* 0x000fe2000fffe03f */
[----:B------:R-:W-:Y:S01]  /*1d70*/  ULDC UR7, c[0x0][0x50c] ;  /* 0x0001430000077ab9 */ /* 0x000fe20000000800 */
[----:B------:R-:W-:Y:S01]  /*1d80*/  UMOV UR17, 0x40000040 ;  /* 0x4000004000117882 */ /* 0x000fe20000000000 */
[----:B------:R-:W-:Y:S01]  /*1d90*/  UISETP.NE.AND UP0, UPT, UR7, 0x4, UPT ;  /* 0x000000040700788c */ /* 0x000fe2000bf05270 */
[----:B------:R-:W-:Y:S01]  /*1da0*/  UMOV UR19, 0x40000040 ;  /* 0x4000004000137882 */ /* 0x000fe20000000000 */
[----:B------:R-:W-:Y:S02]  /*1db0*/  UMOV UR6, 0x4 ;  /* 0x0000000400067882 */ /* 0x000fe40000000000 */
[----:B------:R-:W-:-:S06]  /*1dc0*/  USEL UR7, URZ, 0x1, UP0 ;  /* 0x000000013f077887 */ /* 0x000fcc0008000000 */
[----:B------:R-:W-:Y:S01]  /*1dd0*/  ISETP.NE.AND P1, PT, RZ, UR7, PT ;  /* 0x00000007ff007c0c */ /* 0x000fe2000bf25270 */
[----:B------:R-:W-:-:S12]  /*1de0*/  QGMMA.64x64x32.F32.E4M3.E4M3 R24, gdesc[UR16], R24, gsb0 ;  /* 0x00e00000101879f3 */ /* 0x000fd80008000818 */
[----:B------:R-:W-:Y:S05]  /*1df0*/  @!P1 BRA `(.L_x_26) ;  /* 0x0000000000889947 */ /* 0x000fea0003800000 */
[----:B------:R-:W-:Y:S02]  /*1e00*/  WARPGROUP.DEPBAR.LE gsb0, 0x0 ;  /* 0x00008000000079c5 */ /* 0x000fe40000010000 */
[----:B------:R-:W-:-:S01]  /*1e10*/  FADD R85, RZ, R24 ;  /* 0x00000018ff557221 */ /* 0x000fc20000000000 */
[----:B------:R-:W-:Y:S01]  /*1e20*/  FADD R86, RZ, R25 ;  /* 0x00000019ff567221 */ /* 0x000fe20000000000 */
        /* <DEDUP_REMOVED lines=30> */
[----:B------:R-:W-:-:S06]  /*2010*/  UMOV UR6, URZ ;  /* 0x0000003f00067c82 */ /* 0x000fcc0008000000 */
.L_x_26:
[----:B------:R-:W-:-:S04]  /*2020*/  UIADD3 UR25, UR5, 0x1, URZ ;  /* 0x0000000105197890 */ /* 0x000fc8000fffe03f */
[----:B------:R-:W-:-:S04]  /*2030*/  UISETP.NE.AND UP0, UPT, UR25, 0xe, UPT ;  /* 0x0000000e1900788c */ /* 0x000fc8000bf05270 */
[----:B------:R-:W-:Y:S02]  /*2040*/  USEL UR8, URZ, 0x1, UP0 ;  /* 0x000000013f087887 */ /* 0x000fe40008000000 */
[----:B------:R-:W-:Y:S02]  /*2050*/  USEL UR25, UR25, URZ, UP0 ;  /* 0x0000003f19197287 */ /* 0x000fe40008000000 */
[----:B------:R-:W-:-:S06]  /*2060*/  ULOP3.LUT UR8, UR4, UR8, URZ, 0x3c, !UPT ;  /* 0x0000000804087292 */ /* 0x000fcc000f8e3c3f */
[----:B------:R-:W-:Y:S01]  /*2070*/  IMAD.U32 R22, RZ, RZ, UR8 ;  /* 0x00000008ff167e24 */ /* 0x000fe2000f8e00ff */
[----:B------:R-:W-:-:S06]  /*2080*/  UMOV UR8, 0x1 ;  /* 0x0000000100087882 */ /* 0x000fcc0000000000 */
.L_x_21:
[----:B------:R-:W-:-:S06]  /*2090*/  UISETP.GE.AND UP0, UPT, UR10, 0x1, UPT ;  /* 0x000000010a00788c */ /* 0x000fcc000bf06270 */
[----:B------:R-:W-:-:S13]  /*20a0*/  PLOP3.LUT P1, PT, PT, PT, UP0, 0x80, 0x0 ;  /* 0x000000000000781c */ /* 0x000fda0003f2f008 */
[----:B------:R-:W-:Y:S05]  /*20b0*/  @!P1 BRA `(.L_x_27) ;  /* 0x0000000400949947 */ /* 0x000fea0003800000 */
[----:B01----:R-:W-:Y:S01]  /*20c0*/  IMAD.U32 R14, RZ, RZ, UR10 ;  /* 0x0000000aff0e7e24 */ /* 0x003fe2000f8e00ff */
[----:B------:R-:W-:Y:S01]  /*20d0*/  ULDC UR26, c[0x0][0x50c] ;  /* 0x00014300001a7ab9 */ /* 0x000fe20000000800 */
[----:B------:R-:W-:-:S07]  /*20e0*/  IMAD.U32 R15, RZ, RZ, UR5 ;  /* 0x00000005ff0f7e24 */ /* 0x000fce000f8e00ff */
.L_x_35:
[----:B------:R-:W-:-:S13]  /*20f0*/  ISETP.NE.AND P2, PT, R87, 0x3, PT ;  /* 0x000000035700780c */ /* 0x000fda0003f45270 */
[----:B0-----:R-:W-:Y:S05]  /*2100*/  @!P2 BRA `(.L_x_28) ;  /* 0x000000000004a947 */ /* 0x001fea0003800000 */
[----:B------:R-:W-:Y:S01]  /*2110*/  BPT.TRAP 0x1 ;  /* 0x000000040000795c */ /* 0x000fe20000300000 */
.L_x_28:
[----:B------:R-:W-:Y:S01]  /*2120*/  ULEA UR16, UR25, UR9, 0x3 ;  /* 0x0000000919107291 */ /* 0x000fe2000f8e183f */
[----:B------:R-:W-:-:S08]  /*2130*/  SHF.L.U32 R18, R22, 0x1f, RZ ;  /* 0x0000001f16127819 */ /* 0x000fd000000006ff */
[----:B------:R0:W1:Y:S01]  /*2140*/  SYNCS.PHASECHK.TRANS64.TRYWAIT P1, [UR16], R18 ;  /* 0x00000012ff0075a7 */ /* 0x0000620008020150 */
[----:B------:R-:W-:Y:S05]  /*2150*/  @!P2 BRA `(.L_x_29) ;  /* 0x000000000004a947 */ /* 0x000fea0003800000 */
[----:B------:R-:W-:Y:S01]  /*2160*/  BPT.TRAP 0x1 ;  /* 0x000000040000795c */ /* 0x000fe20000300000 */
.L_x_29:
[----:B-1----:R-:W-:Y:S05]  /*2170*/  @P1 BRA `(.L_x_30) ;  /* 0x0000000000081947 */ /* 0x002fea0003800000 */
[----:B------:R-:W1:Y:S02]  /*2180*/  SYNCS.PHASECHK.TRANS64.TRYWAIT P1, [UR16], R18 ;  /* 0x00000012ff0075a7 */ /* 0x000e640008020150 */
[----:B-1----:R-:W-:Y:S05]  /*2190*/  @!P1 BRA `(.L_x_31) ;  /* 0x0000004c00ac9947 */ /* 0x002fea0003800000 */
.L_x_30:
[----:B------:R-:W-:Y:S01]  /*21a0*/  UISETP.NE.AND UP0, UPT, UR7, URZ, UPT ;  /* 0x0000003f0700728c */ /* 0x000fe2000bf05270 */
[----:B------:R-:W-:Y:S01]  /*21b0*/  WARPGROUP.ARRIVE ;  /* 0x00000000000079c5 */ /* 0x000fe20000000000 */
[----:B------:R-:W-:Y:S02]  /*21c0*/  ULEA UR7, UR25, UR14, 0x9 ;  /* 0x0000000e19077291 */ /* 0x000fe4000f8e483f */
[----:B------:R-:W-:Y:S01]  /*21d0*/  USEL UR8, UR8, URZ, !UP0 ;  /* 0x0000003f08087287 */ /* 0x000fe2000c000000 */
[----:B------:R-:W-:Y:S01]  /*21e0*/  UMOV UR17, 0x40000040 ;  /* 0x4000004000117882 */ /* 0x000fe20000000000 */
[----:B------:R-:W-:Y:S02]  /*21f0*/  UMOV UR19, 0x40000040 ;  /* 0x4000004000137882 */ /* 0x000fe40000000000 */
[----:B------:R-:W-:Y:S02]  /*2200*/  UISETP.NE.U32.AND UP0, UPT, UR8, URZ, UPT ;  /* 0x0000003f0800728c */ /* 0x000fe4000bf05070 */
[----:B------:R-:W-:Y:S01]  /*2210*/  ULEA UR8, UR25, UR15, 0x9 ;  /* 0x0000000f19087291 */ /* 0x000fe2000f8e483f */
[----:B------:R-:W-:Y:S01]  /*2220*/  UMOV UR16, UR7 ;  /* 0x0000000700107c82 */ /* 0x000fe20008000000 */
[----:B------:R-:W-:-:S05]  /*2230*/  UIADD3 UR6, UR6, 0x4, URZ ;  /* 0x0000000406067890 */ /* 0x000fca000fffe03f */
[----:B------:R-:W-:Y:S02]  /*2240*/  UMOV UR18, UR8 ;  /* 0x0000000800127c82 */ /* 0x000fe40008000000 */
[----:B------:R-:W-:Y:S01]  /*2250*/  QGMMA.64x64x32.F32.E4M3.E4M3 R24, gdesc[UR16], R24, UP0 ;  /* 0x00e00000101879f3 */ /* 0x000fe2000bf00818 */
[----:B------:R-:W-:Y:S02]  /*2260*/  UIADD3 UR16, UR7, 0x2, URZ ;  /* 0x0000000207107890 */ /* 0x000fe4000fffe03f */
[----:B------:R-:W-:Y:S01]  /*2270*/  UIADD3 UR18, UR8, 0x2, URZ ;  /* 0x0000000208127890 */ /* 0x000fe2000fffe03f */
[----:B------:R-:W-:Y:S01]  /*2280*/  UMOV UR17, 0x40000040 ;  /* 0x4000004000117882 */ /* 0x000fe20000000000 */
[----:B------:R-:W-:Y:S01]  /*2290*/  UMOV UR19, 0x40000040 ;  /* 0x4000004000137882 */ /* 0x000fe20000000000 */
[----:B------:R-:W-:-:S06]  /*22a0*/  UISETP.NE.AND UP0, UPT, UR6, UR26, UPT ;  /* 0x0000001a0600728c */ /* 0x000fcc000bf05270 */
        /* <DEDUP_REMOVED lines=8> */
[----:B------:R-:W-:Y:S01]  /*2330*/  UMOV UR17, 0x40000040 ;  /* 0x4000004000117882 */ /* 0x000fe20000000000 */
[----:B------:R-:W-:Y:S01]  /*2340*/  UMOV UR19, 0x40000040 ;  /* 0x4000004000137882 */ /* 0x000fe20000000000 */
[----:B------:R-:W-:-:S06]  /*2350*/  USEL UR7, URZ, 0x1, UP0 ;  /* 0x000000013f077887 */ /* 0x000fcc0008000000 */
[----:B------:R-:W-:Y:S01]  /*2360*/  ISETP.NE.AND P1, PT, RZ, UR7, PT ;  /* 0x00000007ff007c0c */ /* 0x000fe2000bf25270 */
[----:B------:R-:W-:Y:S03]  /*2370*/  QGMMA.64x64x32.F32.E4M3.E4M3 R24, gdesc[UR16], R24, gsb0 ;  /* 0x00e00000101879f3 */ /* 0x000fe60008000818 */
[----:B------:R-:W-:-:S09]  /*2380*/  WARPGROUP.DEPBAR.LE gsb0, 0x1 ;  /* 0x00008000000079c5 */ /* 0x000fd20000010100 */
[----:B------:R-:W-:Y:S05]  /*2390*/  @!P1 BRA `(.L_x_32) ;  /* 0x0000000000889947 */ /* 0x000fea0003800000 */
[----:B------:R-:W-:Y:S02]  /*23a0*/  WARPGROUP.DEPBAR.LE gsb0, 0x0 ;  /* 0x00008000000079c5 */ /* 0x000fe40000010000 */
[----:B------:R-:W-:-:S01]  /*23b0*/  FADD R85, R24, R85 ;  /* 0x0000005518557221 */ /* 0x000fc20000000000 */
[----:B------:R-:W-:Y:S01]  /*23c0*/  FADD R86, R25, R86 ;  /* 0x0000005619567221 */ /* 0x000fe20000000000 */
        /* <DEDUP_REMOVED lines=30> */
[----:B------:R-:W-:-:S06]  /*25b0*/  UMOV UR6, URZ ;  /* 0x0000003f00067c82 */ /* 0x000fcc0008000000 */
.L_x_32:
[----:B------:R-:W-:Y:S05]  /*25c0*/  @!P2 BRA `(.L_x_33) ;  /* 0x000000000004a947 */ /* 0x000fea0003800000 */
[----:B------:R-:W-:Y:S01]  /*25d0*/  BPT.TRAP 0x1 ;  /* 0x000000040000795c */ /* 0x000fe20000300000 */
.L_x_33:
[----:B01----:R-:W-:Y:S02]  /*25e0*/  @P0 LEA R18, R15, UR9, 0x3 ;  /* 0x000000090f120c11 */ /* 0x003fe4000f8e18ff */
[----:B------:R-:W-:-:S03]  /*25f0*/  ISETP.GT.U32.AND P1, PT, R7, 0x1, PT ;  /* 0x000000010700780c */ /* 0x000fc60003f24070 */
[----:B------:R-:W-:-:S05]  /*2600*/  @P0 VIADD R19, R18, 0x70 ;  /* 0x0000007012130836 */ /* 0x000fca0000000000 */
[----:B------:R-:W-:-:S04]  /*2610*/  @P0 PRMT R19, R12, 0x654, R19 ;  /* 0x000006540c130816 */ /* 0x000fc80000000013 */
[----:B------:R0:W-:Y:S01]  /*2620*/  @P0 SYNCS.ARRIVE.TRANS64.RED.A1T0 RZ, [R19+URZ], RZ ;  /* 0x000000ff13ff09a7 */ /* 0x0001e2000810043f */
[----:B------:R-:W-:Y:S05]  /*2630*/  @P1 BRA `(.L_x_34) ;  /* 0x0000000000041947 */ /* 0x000fea0003800000 */
[----:B------:R-:W-:Y:S01]  /*2640*/  BPT.TRAP 0x1 ;  /* 0x000000040000795c */ /* 0x000fe20000300000 */
.L_x_34:
[----:B------:R-:W-:Y:S01]  /*2650*/  UIADD3 UR25, UR25, 0x1, URZ ;  /* 0x0000000119197890 */ /* 0x000fe2000fffe03f */
[C---:B------:R-:W-:Y:S01]  /*2660*/  ISETP.GT.AND P2, PT, R14.reuse, 0x1, PT ;  /* 0x000000010e00780c */ /* 0x040fe20003f44270 */
[----:B------:R-:W-:Y:S02]  /*2670*/  VIADD R15, R15, 0x1 ;  /* 0x000000010f0f7836 */ /* 0x000fe40000000000 */
[----:B------:R-:W-:Y:S01]  /*2680*/  UISETP.NE.AND UP0, UPT, UR25, 0xe, UPT ;  /* 0x0000000e1900788c */ /* 0x000fe2000bf05270 */
[----:B------:R-:W-:Y:S02]  /*2690*/  VIADD R14, R14, 0xffffffff ;  /* 0xffffffff0e0e7836 */ /* 0x000fe40000000000 */
[C---:B------:R-:W-:Y:S01]  /*26a0*/  ISETP.NE.AND P1, PT, R15.reuse, 0xe, PT ;  /* 0x0000000e0f00780c */ /* 0x040fe20003f25270 */
[----:B------:R-:W-:Y:S02]  /*26b0*/  USEL UR8, URZ, 0x1, UP0 ;  /* 0x000000013f087887 */ /* 0x000fe40008000000 */
[----:B------:R-:W-:Y:S01]  /*26c0*/  USEL UR25, UR25, URZ, UP0 ;  /* 0x0000003f19197287 */ /* 0x000fe20008000000 */
[----:B------:R-:W-:-:S03]  /*26d0*/  SEL R15, R15, RZ, P1 ;  /* 0x000000ff0f0f7207 */ /* 0x000fc60000800000 */
[----:B------:R-:W-:Y:S01]  /*26e0*/  LOP3.LUT R22, R22, UR8, RZ, 0x3c, !PT ;  /* 0x0000000816167c12 */ /* 0x000fe2000f8e3cff */
[----:B------:R-:W-:Y:S01]  /*26f0*/  UMOV UR8, 0x1 ;  /* 0x0000000100087882 */ /* 0x000fe20000000000 */
[----:B------:R-:W-:Y:S06]  /*2700*/  @P2 BRA `(.L_x_35) ;  /* 0xfffffff800782947 */ /* 0x000fec000383ffff */
.L_x_27:
[----:B------:R-:W-:Y:S01]  /*2710*/  UISETP.NE.AND UP0, UPT, UR6, URZ, UPT ;  /* 0x0000003f0600728c */ /* 0x000fe2000bf05270 */
[----:B01----:R-:W0:Y:S01]  /*2720*/  LDC R14, c[0x0][0x28c] ;  /* 0x0000a300ff0e7b82 */ /* 0x003e220000000800 */
[----:B------:R-:W-:Y:S02]  /*2730*/  IMAD.U32 R15, RZ, RZ, UR24 ;  /* 0x00000018ff0f7e24 */ /* 0x000fe4000f8e00ff */
[----:B------:R-:W-:-:S06]  /*2740*/  USEL UR6, URZ, 0x1, !UP0 ;  /* 0x000000013f067887 */ /* 0x000fcc000c000000 */
[----:B------:R-:W-:-:S13]  /*2750*/  ISETP.NE.AND P1, PT, RZ, UR6, PT ;  /* 0x00000006ff007c0c */ /* 0x000fda000bf25270 */
[----:B------:R-:W-:Y:S05]  /*2760*/  @!P1 BRA `(.L_x_36) ;  /* 0x0000000000849947 */ /* 0x000fea0003800000 */
[----:B------:R-:W-:Y:S02]  /*2770*/  WARPGROUP.DEPBAR.LE gsb0, 0x0 ;  /* 0x00008000000079c5 */ /* 0x000fe40000010000 */
[----:B------:R-:W-:Y:S01]  /*2780*/  FADD R85, R24, R85 ;  /* 0x0000005518557221 */ /* 0x000fe20000000000 */
        /* <DEDUP_REMOVED lines=30> */
[----:B------:R-:W-:-:S07]  /*2970*/  FADD R56, R56, R55 ;  /* 0x0000003738387221 */ /* 0x000fce0000000000 */
.L_x_36:
[----:B0-----:R-:W-:Y:S01]  /*2980*/  ISETP.GE.AND P1, PT, R14, 0x1, PT ;  /* 0x000000010e00780c */ /* 0x001fe20003f26270 */
[----:B------:R0:W-:Y:S01]  /*2990*/  SYNCS.ARRIVE.TRANS64.A1T0 RZ, [R15+UR23], RZ ;  /* 0x000000ff0fff79a7 */ /* 0x0001e20008100017 */
[----:B------:R-:W-:-:S11]  /*29a0*/  WARPGROUP.DEPBAR.LE gsb0, 0x0 ;  /* 0x00008000000079c5 */ /* 0x000fd60000010000 */
[----:B------:R-:W-:Y:S05]  /*29b0*/  @!P1 BRA `(.L_x_37) ;  /* 0x00000000004c9947 */ /* 0x000fea0003800000 */
[----:B------:R-:W-:-:S13]  /*29c0*/  ISETP.NE.AND P1, PT, R87, 0x3, PT ;  /* 0x000000035700780c */ /* 0x000fda0003f25270 */
[----:B------:R-:W-:Y:S05]  /*29d0*/  @!P1 BRA `(.L_x_38) ;  /* 0x0000000000049947 */ /* 0x000fea0003800000 */
[----:B------:R-:W-:Y:S01]  /*29e0*/  BPT.TRAP 0x1 ;  /* 0x000000040000795c */ /* 0x000fe20000300000 */
.L_x_38:
[----:B------:R-:W-:Y:S01]  /*29f0*/  BSSY B0, `(.L_x_39) ;  /* 0x000000d000007945 */ /* 0x000fe20003800000 */
[----:B------:R-:W-:-:S03]  /*2a00*/  ISETP.GT.U32.AND P1, PT, R7, 0x1, PT ;  /* 0x000000010700780c */ /* 0x000fc60003f24070 */
[----:B------:R-:W-:Y:S10]  /*2a10*/  @!P0 BRA `(.L_x_40) ;  /* 0x0000000000288947 */ /* 0x000ff40003800000 */
[----:B------:R-:W-:-:S04]  /*2a20*/  UIADD3 UR8, UR10, UR5, URZ ;  /* 0x000000050a087290 */ /* 0x000fc8000fffe03f */
[----:B------:R-:W-:-:S04]  /*2a30*/  USHF.R.U32.HI UR6, URZ, 0x1, UR8 ;  /* 0x000000013f067899 */ /* 0x000fc80008011608 */
[----:B------:R-:W-:-:S04]  /*2a40*/  UIMAD.WIDE.U32 UR6, UR6, -0x6db6db6d, URZ ;  /* 0x92492493060678a5 */ /* 0x000fc8000f8e003f */
[----:B------:R-:W-:-:S04]  /*2a50*/  USHF.R.U32.HI UR6, URZ, 0x2, UR7 ;  /* 0x000000023f067899 */ /* 0x000fc80008011607 */
[----:B------:R-:W-:-:S04]  /*2a60*/  UIMAD UR8, UR6, -0xe, UR8 ;  /* 0xfffffff2060878a4 */ /* 0x000fc8000f8e0208 */
[----:B------:R-:W-:-:S04]  /*2a70*/  ULEA UR8, UR8, UR9, 0x3 ;  /* 0x0000000908087291 */ /* 0x000fc8000f8e183f */
[----:B------:R-:W-:-:S06]  /*2a80*/  UIADD3 UR8, UR8, 0x70, URZ ;  /* 0x0000007008087890 */ /* 0x000fcc000fffe03f */
[----:B0-----:R-:W-:-:S05]  /*2a90*/  IMAD.U32 R15, RZ, RZ, UR8 ;  /* 0x00000008ff0f7e24 */ /* 0x001fca000f8e00ff */
[----:B------:R-:W-:-:S04]  /*2aa0*/  PRMT R14, R12, 0x654, R15 ;  /* 0x000006540c0e7816 */ /* 0x000fc8000000000f */
[----:B------:R1:W-:Y:S03]  /*2ab0*/  SYNCS.ARRIVE.TRANS64.RED.A1T0 RZ, [R14+URZ], RZ ;  /* 0x000000ff0eff79a7 */ /* 0x0003e6000810043f */
.L_x_40:
[----:B------:R-:W-:Y:S05]  /*2ac0*/  BSYNC B0 ;  /* 0x0000000000007941 */ /* 0x000fea0003800000 */
.L_x_39:
[----:B------:R-:W-:Y:S05]  /*2ad0*/  @P1 BRA `(.L_x_37) ;  /* 0x0000000000041947 */ /* 0x000fea0003800000 */
[----:B------:R-:W-:Y:S01]  /*2ae0*/  BPT.TRAP 0x1 ;  /* 0x000000040000795c */ /* 0x000fe20000300000 */
.L_x_37:
[----:B-1----:R-:W-:Y:S01]  /*2af0*/  SHF.L.U32 R14, R88, 0x1f, RZ ;  /* 0x0000001f580e7819 */ /* 0x002fe200000006ff */
[----:B------:R-:W-:Y:S01]  /*2b00*/  UIADD3 UR5, UR22, UR5, URZ ;  /* 0x0000000516057290 */ /* 0x000fe2000fffe03f */
[----:B------:R-:W1:Y:S01]  /*2b10*/  LDC R24, c[0x0][0x288] ;  /* 0x0000a200ff187b82 */ /* 0x000e620000000800 */
[----:B------:R-:W-:Y:S01]  /*2b20*/  UISETP.GE.U32.AND UP1, UPT, UR22, 0xe, UPT ;  /* 0x0000000e1600788c */ /* 0x000fe2000bf26070 */
[----:B------:R-:W-:Y:S01]  /*2b30*/  IMAD.SHL.U32 R22, R17, 0x2, RZ ;  /* 0x0000000211167824 */ /* 0x000fe200078e00ff */
[----:B------:R-:W-:Y:S02]  /*2b40*/  UISETP.GT.U32.AND UP0, UPT, UR5, 0xd, UPT ;  /* 0x0000000d0500788c */ /* 0x000fe4000bf04070 */
[----:B------:R-:W-:Y:S02]  /*2b50*/  USHF.R.U32.HI UR6, URZ, 0x1, UR5 ;  /* 0x000000013f067899 */ /* 0x000fe40008011605 */
[----:B------:R-:W-:Y:S01]  /*2b60*/  UISETP.LT.U32.AND UP0, UPT, UR22, 0xe, UP0 ;  /* 0x0000000e1600788c */ /* 0x000fe20008701070 */
[----:B------:R-:W3:Y:S01]  /*2b70*/  SYNCS.PHASECHK.TRANS64.TRYWAIT P1, [UR11+0x8], R14 ;  /* 0x0000080eff0075a7 */ /* 0x000ee2000802014b */
[----:B------:R-:W-:Y:S01]  /*2b80*/  UIMAD.WIDE.U32 UR6, UR6, -0x6db6db6d, URZ ;  /* 0x92492493060678a5 */ /* 0x000fe2000f8e003f */
[----:B------:R-:W-:Y:S01]  /*2b90*/  SHF.R.S32.HI R23, RZ, 0x1f, R22 ;  /* 0x0000001fff177819 */ /* 0x000fe20000011416 */
[----:B------:R-:W-:-:S02]  /*2ba0*/  USEL UR8, URZ, 0x1, !UP0 ;  /* 0x000000013f087887 */ /* 0x000fc4000c000000 */
[----:B------:R-:W-:Y:S02]  /*2bb0*/  USHF.R.U32.HI UR6, URZ, 0x2, UR7 ;  /* 0x000000023f067899 */ /* 0x000fe40008011607 */
[----:B------:R-:W-:Y:S02]  /*2bc0*/  ULOP3.LUT UR4, UR4, UR8, URZ, 0x3c, !UPT ;  /* 0x0000000804047292 */ /* 0x000fe4000f8e3c3f */
[----:B------:R-:W-:Y:S02]  /*2bd0*/  UIMAD UR5, UR6, -0xe, UR5 ;  /* 0xfffffff2060578a4 */ /* 0x000fe4000f8e0205 */
[----:B------:R-:W-:Y:S01]  /*2be0*/  @UP1 ULOP3.LUT UR4, UR4, 0x1, UR6, 0x78, !UPT ;  /* 0x0000000104041892 */ /* 0x000fe2000f8e7806 */
[----:B-1-3--:R-:W-:Y:S11]  /*2bf0*/  @!P1 BRA `(.L_x_41) ;  /* 0x00000044002c9947 */ /* 0x00aff60003800000 */
.L_x_145:
[----:B------:R-:W-:Y:S01]  /*2c00*/  IMAD.SHL.U32 R25, R6, 0x40, RZ ;  /* 0x0000004006197824 */ /* 0x000fe200078e00ff */
[----:B------:R-:W-:Y:S01]  /*2c10*/  ULDC UR8, c[0x0][0x284] ;  /* 0x0000a10000087ab9 */ /* 0x000fe20000000800 */
[----:B------:R-:W-:Y:S01]  /*2c20*/  IMAD.SHL.U32 R31, R4, 0x40, RZ ;  /* 0x00000040041f7824 */ /* 0x000fe200078e00ff */
[----:B------:R-:W-:Y:S01]  /*2c30*/  SHF.R.S32.HI R32, RZ, 0x1f, R5 ;  /* 0x0000001fff207819 */ /* 0x000fe20000011405 */
[----:B------:R-:W-:Y:S01]  /*2c40*/  ULDC.64 UR6, c[0x0][0x5d0] ;  /* 0x0001740000067ab9 */ /* 0x000fe20000000a00 */
[----:B------:R-:W-:Y:S01]  /*2c50*/  ISETP.GE.AND P1, PT, R25, UR8, PT ;  /* 0x0000000819007c0c */ /* 0x000fe2000bf26270 */
[----:B0-----:R-:W-:Y:S01]  /*2c60*/  IMAD.WIDE.U32 R14, R5, UR6, R22 ;  /* 0x00000006050e7c25 */ /* 0x001fe2000f8e0016 */
[----:B------:R-:W-:Y:S02]  /*2c70*/  SHF.R.S32.HI R30, RZ, 0x1f, R31 ;  /* 0x0000001fff1e7819 */ /* 0x000fe4000001141f */
[C---:B------:R-:W-:Y:S01]  /*2c80*/  ISETP.GE.OR P1, PT, R31.reuse, R24, P1 ;  /* 0x000000181f00720c */ /* 0x040fe20000f26670 */
[----:B------:R-:W-:Y:S01]  /*2c90*/  IMAD R4, R32, UR6, RZ ;  /* 0x0000000620047c24 */ /* 0x000fe2000f8e02ff */
[----:B------:R-:W-:-:S03]  /*2ca0*/  IADD3 R14, P2, R31, R14, RZ ;  /* 0x0000000e1f0e7210 */ /* 0x000fc60007f5e0ff */
[----:B------:R-:W-:-:S05]  /*2cb0*/  IMAD R19, R5, UR7, R4 ;  /* 0x0000000705137c24 */ /* 0x000fca000f8e0204 */
[----:B------:R-:W-:-:S03]  /*2cc0*/  IADD3.X R15, R30, R15, R19, P2, !PT ;  /* 0x0000000f1e0f7210 */ /* 0x000fc600017fe413 */
[----:B------:R-:W-:Y:S05]  /*2cd0*/  @P1 BRA `(.L_x_42) ;  /* 0x0000002400a81947 */ /* 0x000fea0003800000 */
[----:B------:R-:W0:Y:S01]  /*2ce0*/  LDC.64 R28, c[0x0][0x5c8] ;  /* 0x00017200ff1c7b82 */ /* 0x000e220000000a00 */
[----:B------:R-:W-:Y:S01]  /*2cf0*/  IMAD.WIDE R26, R6, 0x40, R10 ;  /* 0x00000040061a7825 */ /* 0x000fe200078e020a */
[----:B------:R-:W-:Y:S01]  /*2d00*/  ULDC.64 UR6, c[0x0][0x5c0] ;  /* 0x0001700000067ab9 */ /* 0x000fe20000000a00 */
[----:B------:R-:W-:Y:S02]  /*2d10*/  BSSY B0, `(.L_x_42) ;  /* 0x0000266000007945 */ /* 0x000fe40003800000 */
[----:B------:R-:W-:Y:S02]  /*2d20*/  IMAD R24, R17, -0x2, R24 ;  /* 0xfffffffe11187824 */ /* 0x000fe400078e0218 */
[----:B------:R-:W-:Y:S02]  /*2d30*/  IMAD.IADD R6, R20, 0x1, -R25 ;  /* 0x0000000114067824 */ /* 0x000fe400078e0a19 */
[----:B------:R-:W-:Y:S02]  /*2d40*/  IMAD.IADD R24, R24, 0x1, -R31 ;  /* 0x0000000118187824 */ /* 0x000fe400078e0a1f */
[----:B0-----:R-:W-:-:S02]  /*2d50*/  IMAD R4, R27, R28, RZ ;  /* 0x0000001c1b047224 */ /* 0x001fc400078e02ff */
[----:B------:R-:W-:-:S04]  /*2d60*/  IMAD.WIDE.U32 R14, R26, R28, R14 ;  /* 0x0000001c1a0e7225 */ /* 0x000fc800078e000e */
[----:B------:R-:W-:Y:S01]  /*2d70*/  IMAD R19, R26, R29, R4 ;  /* 0x0000001d1a137224 */ /* 0x000fe200078e0204 */
[----:B------:R-:W-:Y:S02]  /*2d80*/  LEA R4, P1, R28, R14, 0x3 ;  /* 0x0000000e1c047211 */ /* 0x000fe400078218ff */
[----:B------:R-:W-:Y:S01]  /*2d90*/  IADD3 R18, P2, R14, UR6, RZ ;  /* 0x000000060e127c10 */ /* 0x000fe2000ff5e0ff */
[----:B------:R-:W-:Y:S01]  /*2da0*/  IMAD.IADD R19, R15, 0x1, R19 ;  /* 0x000000010f137824 */ /* 0x000fe200078e0213 */
[----:B------:R-:W-:-:S04]  /*2db0*/  IADD3 R14, P3, R4, UR6, RZ ;  /* 0x00000006040e7c10 */ /* 0x000fc8000ff7e0ff */
[----:B------:R-:W-:Y:S02]  /*2dc0*/  LEA.HI.X R4, R28, R19, R29, 0x3, P1 ;  /* 0x000000131c047211 */ /* 0x000fe400008f1c1d */
[----:B----45:R-:W-:Y:S02]  /*2dd0*/  FSETP.NEU.AND P1, PT, R16, RZ, PT ;  /* 0x000000ff1000720b */ /* 0x030fe40003f2d000 */
[----:B------:R-:W-:Y:S02]  /*2de0*/  IADD3.X R19, R19, UR7, RZ, P2, !PT ;  /* 0x0000000713137c10 */ /* 0x000fe400097fe4ff */
[----:B------:R-:W-:-:S09]  /*2df0*/  IADD3.X R15, R4, UR7, RZ, P3, !PT ;  /* 0x00000007040f7c10 */ /* 0x000fd20009ffe4ff */
[----:B------:R-:W-:Y:S05]  /*2e00*/  @!P1 BRA `(.L_x_43) ;  /* 0x0000001c00189947 */ /* 0x000fea0003800000 */
[----:B------:R-:W-:Y:S01]  /*2e10*/  ULDC.64 UR6, c[0x0][0x5b8] ;  /* 0x00016e0000067ab9 */ /* 0x000fe20000000a00 */
[----:B------:R-:W-:Y:S01]  /*2e20*/  ISETP.GE.AND P2, PT, R24, 0x1, PT ;  /* 0x000000011800780c */ /* 0x000fe20003f46270 */
[----:B------:R-:W-:Y:S01]  /*2e30*/  IMAD.WIDE.U32 R22, R5, UR6, R22 ;  /* 0x0000000605167c25 */ /* 0x000fe2000f8e0016 */
[----:B------:R-:W-:Y:S01]  /*2e40*/  ULDC.64 UR16, c[0x0][0x5a8] ;  /* 0x00016a0000107ab9 */ /* 0x000fe20000000a00 */
[----:B------:R-:W-:Y:S01]  /*2e50*/  BSSY B1, `(.L_x_44) ;  /* 0x000000f000017945 */ /* 0x000fe20003800000 */
[----:B------:R-:W-:Y:S01]  /*2e60*/  ISETP.LT.OR P5, PT, R6, 0x1, !P2 ;  /* 0x000000010600780c */ /* 0x000fe200057a1670 */
[----:B------:R-:W-:Y:S01]  /*2e70*/  IMAD R4, R32, UR6, RZ ;  /* 0x0000000620047c24 */ /* 0x000fe2000f8e02ff */
[----:B------:R-:W-:-:S03]  /*2e80*/  IADD3 R22, P1, R31, R22, RZ ;  /* 0x000000161f167210 */ /* 0x000fc60007f3e0ff */
[----:B------:R-:W-:Y:S01]  /*2e90*/  IMAD R5, R5, UR7, R4 ;  /* 0x0000000705057c24 */ /* 0x000fe2000f8e0204 */
[----:B------:R-:W-:Y:S02]  /*2ea0*/  ULDC.64 UR6, c[0x0][0x5b0] ;  /* 0x00016c0000067ab9 */ /* 0x000fe40000000a00 */
[----:B------:R-:W-:Y:S02]  /*2eb0*/  IMAD R25, R27, UR6, RZ ;  /* 0x000000061b197c24 */ /* 0x000fe4000f8e02ff */
[----:B------:R-:W-:Y:S02]  /*2ec0*/  IADD3.X R23, R30, R23, R5, P1, !PT ;  /* 0x000000171e177210 */ /* 0x000fe40000ffe405 */
[C---:B------:R-:W-:Y:S02]  /*2ed0*/  IMAD R25, R26.reuse, UR7, R25 ;  /* 0x000000071a197c24 */ /* 0x040fe4000f8e0219 */
[----:B------:R-:W-:-:S03]  /*2ee0*/  IMAD.WIDE.U32 R4, R26, UR6, R22 ;  /* 0x000000061a047c25 */ /* 0x000fc6000f8e0016 */
[----:B------:R-:W-:-:S04]  /*2ef0*/  IADD3 R4, P1, R4, UR16, RZ ;  /* 0x0000001004047c10 */ /* 0x000fc8000ff3e0ff */
[--C-:B------:R-:W-:Y:S02]  /*2f00*/  IADD3.X R5, R5, UR17, R25.reuse, P1, !PT ;  /* 0x0000001105057c10 */ /* 0x100fe40008ffe419 */
[----:B------:R-:W-:Y:S01]  /*2f10*/  PRMT R25, RZ, 0x7610, R25 ;  /* 0x00007610ff197816 */ /* 0x000fe20000000019 */
[----:B------:R-:W-:Y:S06]  /*2f20*/  @P5 BRA `(.L_x_45) ;  /* 0x0000000000045947 */ /* 0x000fec0003800000 */
[----:B------:R0:W5:Y:S02]  /*2f30*/  LDG.E.U8 R25, desc[UR20][R4.64] ;  /* 0x0000001404197981 */ /* 0x000164000c1e1100 */
.L_x_45:
[----:B------:R-:W-:Y:S05]  /*2f40*/  BSYNC B1 ;  /* 0x0000000000017941 */ /* 0x000fea0003800000 */
.L_x_44:
[----:B-----5:R-:W-:Y:S01]  /*2f50*/  LOP3.LUT R25, R25, 0xff, RZ, 0xc0, !PT ;  /* 0x000000ff19197812 */ /* 0x020fe200078ec0ff */
[----:B------:R-:W-:Y:S01]  /*2f60*/  BSSY B1, `(.L_x_46) ;  /* 0x000000c000017945 */ /* 0x000fe20003800000 */
[----:B------:R-:W-:Y:S02]  /*2f70*/  ISETP.GE.AND P1, PT, R24, 0x2, PT ;  /* 0x000000021800780c */ /* 0x000fe40003f26270 */
[----:B------:R-:W-:Y:S02]  /*2f80*/  F2FP.F16.E4M3.UNPACK_B R25, R25 ;  /* 0x00000019ff19723e */ /* 0x000fe400020006ff */
[----:B------:R-:W-:-:S03]  /*2f90*/  ISETP.LT.OR P3, PT, R6, 0x1, !P1 ;  /* 0x000000010600780c */ /* 0x000fc60004f61670 */
[----:B------:R-:W-:-:S05]  /*2fa0*/  HADD2.F32 R25, -RZ, R25.H0_H0 ;  /* 0x20000019ff197230 */ /* 0x000fca0000004100 */
[----:B------:R-:W-:Y:S01]  /*2fb0*/  FMUL R28, R25, R16 ;  /* 0x00000010191c7220 */ /* 0x000fe20000400000 */
[----:B------:R-:W-:-:S03]  /*2fc0*/  PRMT R25, RZ, 0x7610, R25 ;  /* 0x00007610ff197816 */ /* 0x000fc60000000019 */
[----:B--2---:R-:W-:-:S05]  /*2fd0*/  FFMA R28, R85, R13, R28 ;  /* 0x0000000d551c7223 */ /* 0x004fca000000001c */
[----:B------:R-:W-:-:S05]  /*2fe0*/  F2FP.SATFINITE.E4M3.F32.PACK_AB_MERGE_C R29, RZ, R28, RZ ;  /* 0x0000001cff1d723e */ /* 0x000fca00048070ff */
[----:B------:R1:W-:Y:S01]  /*2ff0*/  @!P5 STG.E.U8 desc[UR20][R18.64], R29 ;  /* 0x0000001d1200d986 */ /* 0x0003e2000c101114 */
[----:B------:R-:W-:Y:S05]  /*3000*/  @P3 BRA `(.L_x_47) ;  /* 0x0000000000043947 */ /* 0x000fea0003800000 */
[----:B------:R2:W5:Y:S02]  /*3010*/  LDG.E.U8 R25, desc[UR20][R4.64+0x1] ;  /* 0x0000011404197981 */ /* 0x000564000c1e1100 */
.L_x_47:
[----:B------:R-:W-:Y:S05]  /*3020*/  BSYNC B1 ;  /* 0x0000000000017941 */ /* 0x000fea0003800000 */
.L_x_46:
[----:B-----5:R-:W-:Y:S01]  /*3030*/  LOP3.LUT R25, R25, 0xff, RZ, 0xc0, !PT ;  /* 0x000000ff19197812 */ /* 0x020fe200078ec0ff */
[----:B------:R-:W-:Y:S01]  /*3040*/  BSSY B1, `(.L_x_48) ;  /* 0x0000012000017945 */ /* 0x000fe20003800000 */
[----:B-1----:R-:W-:Y:S02]  /*3050*/  IADD3 R29, P5, R26, 0x8, RZ ;  /* 0x000000081a1d7810 */ /* 0x002fe40007fbe0ff */
[----:B------:R-:W-:Y:S02]  /*3060*/  F2FP.F16.E4M3.UNPACK_B R25, R25 ;  /* 0x00000019ff19723e */ /* 0x000fe400020006ff */
[----:B------:R-:W-:Y:S01]  /*3070*/  ISETP.LT.OR P2, PT, R6, 0x9, !P2 ;  /* 0x000000090600780c */ /* 0x000fe20005741670 */
[----:B------:R-:W-:Y:S02]  /*3080*/  IMAD.X R26, RZ, RZ, R27, P5 ;  /* 0x000000ffff1a7224 */ /* 0x000fe400028e061b */
[----:B------:R-:W-:Y:S02]  /*3090*/  HADD2.F32 R25, -RZ, R25.H0_H0 ;  /* 0x20000019ff197230 */ /* 0x000fe40000004100 */
[----:B------:R-:W-:-:S02]  /*30a0*/  IMAD R26, R26, UR6, RZ ;  /* 0x000000061a1a7c24 */ /* 0x000fc4000f8e02ff */
[----:B------:R-:W-:-:S04]  /*30b0*/  IMAD.WIDE.U32 R22, R29, UR6, R22 ;  /* 0x000000061d167c25 */ /* 0x000fc8000f8e0016 */
[----:B------:R-:W-:Y:S01]  /*30c0*/  FMUL R25, R25, R16 ;  /* 0x0000001019197220 */ /* 0x000fe20000400000 */
[----:B------:R-:W-:-:S03]  /*30d0*/  IMAD R29, R29, UR7, R26 ;  /* 0x000000071d1d7c24 */ /* 0x000fc6000f8e021a */
[----:B------:R-:W-:Y:S01]  /*30e0*/  FFMA R25, R86, R13, R25 ;  /* 0x0000000d56197223 */ /* 0x000fe20000000019 */
[----:B------:R-:W-:-:S04]  /*30f0*/  IADD3 R22, P5, R22, UR16, RZ ;  /* 0x0000001016167c10 */ /* 0x000fc8000ffbe0ff */
[----:B------:R-:W-:Y:S02]  /*3100*/  F2FP.SATFINITE.E4M3.F32.PACK_AB_MERGE_C R27, RZ, R25, RZ ;  /* 0x00000019ff1b723e */ /* 0x000fe400048070ff */
[----:B------:R-:W-:Y:S02]  /*3110*/  IADD3.X R23, R23, UR17, R29, P5, !PT ;  /* 0x0000001117177c10 */ /* 0x000fe4000affe41d */
[----:B------:R-:W-:Y:S01]  /*3120*/  PRMT R25, RZ, 0x7610, R25 ;  /* 0x00007610ff197816 */ /* 0x000fe20000000019 */
[----:B------:R1:W-:Y:S01]  /*3130*/  @!P3 STG.E.U8 desc[UR20][R18.64+0x1], R27 ;  /* 0x0000011b1200b986 */ /* 0x0003e2000c101114 */
[----:B------:R-:W-:Y:S05]  /*3140*/  @P2 BRA `(.L_x_49) ;  /* 0x0000000000042947 */ /* 0x000fea0003800000 */
[----:B------:R3:W5:Y:S02]  /*3150*/  LDG.E.U8 R25, desc[UR20][R22.64] ;  /* 0x0000001416197981 */ /* 0x000764000c1e1100 */
.L_x_49:
[----:B------:R-:W-:Y:S05]  /*3160*/  BSYNC B1 ;  /* 0x0000000000017941 */ /* 0x000fea0003800000 */
.L_x_48:
[----:B-----5:R-:W-:Y:S01]  /*3170*/  LOP3.LUT R25, R25, 0xff, RZ, 0xc0, !PT ;  /* 0x000000ff19197812 */ /* 0x020fe200078ec0ff */
[----:B------:R-:W-:Y:S01]  /*3180*/  BSSY B1, `(.L_x_50) ;  /* 0x000000b000017945 */ /* 0x000fe20003800000 */
[----:B------:R-:W-:Y:S02]  /*3190*/  ISETP.LT.OR P1, PT, R6, 0x9, !P1 ;  /* 0x000000090600780c */ /* 0x000fe40004f21670 */
[----:B------:R-:W-:-:S05]  /*31a0*/  F2FP.F16.E4M3.UNPACK_B R25, R25 ;  /* 0x00000019ff19723e */ /* 0x000fca00020006ff */
[----:B------:R-:W-:-:S05]  /*31b0*/  HADD2.F32 R25, -RZ, R25.H0_H0 ;  /* 0x20000019ff197230 */ /* 0x000fca0000004100 */
[----:B------:R-:W-:Y:S01]  /*31c0*/  FMUL R26, R25, R16 ;  /* 0x00000010191a7220 */ /* 0x000fe20000400000 */
[----:B------:R-:W-:-:S03]  /*31d0*/  PRMT R25, RZ, 0x7610, R25 ;  /* 0x00007610ff197816 */ /* 0x000fc60000000019 */
[----:B------:R-:W-:-:S05]  /*31e0*/  FFMA R26, R83, R13, R26 ;  /* 0x0000000d531a7223 */ /* 0x000fca000000001a */
[----:B-1----:R-:W-:-:S05]  /*31f0*/  F2FP.SATFINITE.E4M3.F32.PACK_AB_MERGE_C R27, RZ, R26, RZ ;  /* 0x0000001aff1b723e */ /* 0x002fca00048070ff */
[----:B------:R1:W-:Y:S01]  /*3200*/  @!P2 STG.E.U8 desc[UR20][R14.64], R27 ;  /* 0x0000001b0e00a986 */ /* 0x0003e2000c101114 */
[----:B------:R-:W-:Y:S05]  /*3210*/  @P1 BRA `(.L_x_51) ;  /* 0x0000000000041947 */ /* 0x000fea0003800000 */
[----:B------:R4:W5:Y:S02]  /*3220*/  LDG.E.U8 R25, desc[UR20][R22.64+0x1] ;  /* 0x0000011416197981 */ /* 0x000964000c1e1100 */
.L_x_51:
[----:B------:R-:W-:Y:S05]  /*3230*/  BSYNC B1 ;  /* 0x0000000000017941 */ /* 0x000fea0003800000 */
.L_x_50:
[----:B-----5:R-:W-:Y:S01]  /*3240*/  LOP3.LUT R25, R25, 0xff, RZ, 0xc0, !PT ;  /* 0x000000ff19197812 */ /* 0x020fe200078ec0ff */
[----:B------:R-:W-:Y:S01]  /*3250*/  BSSY B1, `(.L_x_52) ;  /* 0x000000c000017945 */ /* 0x000fe20003800000 */
[----:B------:R-:W-:Y:S02]  /*3260*/  ISETP.GE.AND P2, PT, R24, 0x9, PT ;  /* 0x000000091800780c */ /* 0x000fe40003f46270 */
[----:B------:R-:W-:Y:S02]  /*3270*/  F2FP.F16.E4M3.UNPACK_B R25, R25 ;  /* 0x00000019ff19723e */ /* 0x000fe400020006ff */
[----:B------:R-:W-:-:S03]  /*3280*/  ISETP.LT.OR P3, PT, R6, 0x1, !P2 ;  /* 0x000000010600780c */ /* 0x000fc60005761670 */
[----:B------:R-:W-:-:S05]  /*3290*/  HADD2.F32 R25, -RZ, R25.H0_H0 ;  /* 0x20000019ff197230 */ /* 0x000fca0000004100 */
[----:B------:R-:W-:-:S04]  /*32a0*/  FMUL R25, R25, R16 ;  /* 0x0000001019197220 */ /* 0x000fc80000400000 */
[----:B------:R-:W-:-:S05]  /*32b0*/  FFMA R25, R84, R13, R25 ;  /* 0x0000000d54197223 */ /* 0x000fca0000000019 */
[----:B-1----:R-:W-:Y:S02]  /*32c0*/  F2FP.SATFINITE.E4M3.F32.PACK_AB_MERGE_C R27, RZ, R25, RZ ;  /* 0x00000019ff1b723e */ /* 0x002fe400048070ff */
[----:B------:R-:W-:-:S03]  /*32d0*/  PRMT R25, RZ, 0x7610, R25 ;  /* 0x00007610ff197816 */ /* 0x000fc60000000019 */
[----:B------:R1:W-:Y:S01]  /*32e0*/  @!P1 STG.E.U8 desc[UR20][R14.64+0x1], R27 ;  /* 0x0000011b0e009986 */ /* 0x0003e2000c101114 */
[----:B------:R-:W-:Y:S05]  /*32f0*/  @P3 BRA `(.L_x_53) ;  /* 0x0000000000043947 */ /* 0x000fea0003800000 */
[----:B------:R0:W5:Y:S02]  /*3300*/  LDG.E.U8 R25, desc[UR20][R4.64+0x8] ;  /* 0x0000081404197981 */ /* 0x000164000c1e1100 */
.L_x_53:
[----:B------:R-:W-:Y:S05]  /*3310*/  BSYNC B1 ;  /* 0x0000000000017941 */ /* 0x000fea0003800000 */
.L_x_52:
        /* <DEDUP_REMOVED lines=13> */
.L_x_55:
[----:B------:R-:W-:Y:S05]  /*33f0*/  BSYNC B1 ;  /* 0x0000000000017941 */ /* 0x000fea0003800000 */
.L_x_54:
[----:B-----5:R-:W-:Y:S01]  /*3400*/  LOP3.LUT R25, R25, 0xff, RZ, 0xc0, !PT ;  /* 0x000000ff19197812 */ /* 0x020fe200078ec0ff */
[----:B------:R-:W-:Y:S01]  /*3410*/  BSSY B1, `(.L_x_56) ;  /* 0x000000b000017945 */ /* 0x000fe20003800000 */
[----:B------:R-:W-:Y:S02]  /*3420*/  ISETP.LT.OR P2, PT, R6, 0x9, !P2 ;  /* 0x000000090600780c */ /* 0x000fe40005741670 */
[----:B------:R-:W-:-:S05]  /*3430*/  F2FP.F16.E4M3.UNPACK_B R25, R25 ;  /* 0x00000019ff19723e */ /* 0x000fca00020006ff */
        /* <DEDUP_REMOVED lines=8> */
.L_x_57:
[----:B------:R-:W-:Y:S05]  /*34c0*/  BSYNC B1 ;  /* 0x0000000000017941 */ /* 0x000fea0003800000 */
.L_x_56:
        /* <DEDUP_REMOVED lines=12> */
.L_x_59:
[----:B------:R-:W-:Y:S05]  /*3590*/  BSYNC B1 ;  /* 0x0000000000017941 */ /* 0x000fea0003800000 */
.L_x_58:
        /* <DEDUP_REMOVED lines=13> */
.L_x_61:
[----:B------:R-:W-:Y:S05]  /*3670*/  BSYNC B1 ;  /* 0x0000000000017941 */ /* 0x000fea0003800000 */
.L_x_60:
        /* <DEDUP_REMOVED lines=13> */
.L_x_63:
[----:B------:R-:W-:Y:S05]  /*3750*/  BSYNC B1 ;  /* 0x0000000000017941 */ /* 0x000fea0003800000 */
.L_x_62:
        /* <DEDUP_REMOVED lines=12> */
.L_x_65:
[----:B------:R-:W-:Y:S05]  /*3820*/  BSYNC B1 ;  /* 0x0000000000017941 */ /* 0x000fea0003800000 */
.L_x_64:
        /* <DEDUP_REMOVED lines=12> */
.L_x_67:
[----:B------:R-:W-:Y:S05]  /*38f0*/  BSYNC B1 ;  /* 0x0000000000017941 */ /* 0x000fea0003800000 */
.L_x_66:
        /* <DEDUP_REMOVED lines=13> */
.L_x_69:
[----:B------:R-:W-:Y:S05]  /*39d0*/  BSYNC B1 ;  /* 0x0000000000017941 */ /* 0x000fea0003800000 */
.L_x_68:
        /* <DEDUP_REMOVED lines=13> */
.L_x_71:
[----:B------:R-:W-:Y:S05]  /*3ab0*/  BSYNC B1 ;  /* 0x0000000000017941 */ /* 0x000fea0003800000 */
.L_x_70:
        /* <DEDUP_REMOVED lines=12> */
.L_x_73:
[----:B------:R-:W-:Y:S05]  /*3b80*/  BSYNC B1 ;  /* 0x0000000000017941 */ /* 0x000fea0003800000 */
.L_x_72:
        /* <DEDUP_REMOVED lines=12> */
.L_x_75:
[----:B------:R-:W-:Y:S05]  /*3c50*/  BSYNC B1 ;  /* 0x0000000000017941 */ /* 0x000fea0003800000 */
.L_x_74:
        /* <DEDUP_REMOVED lines=13> */
.L_x_77:
[----:B------:R-:W-:Y:S05]  /*3d30*/  BSYNC B1 ;  /* 0x0000000000017941 */ /* 0x000fea0003800000 */
.L_x_76:
        /* <DEDUP_REMOVED lines=13> */
.L_x_79:
[----:B------:R-:W-:Y:S05]  /*3e10*/  BSYNC B1 ;  /* 0x0000000000017941 */ /* 0x000fea0003800000 */
.L_x_78:
        /* <DEDUP_REMOVED lines=12> */
.L_x_81:
[----:B------:R-:W-:Y:S05]  /*3ee0*/  BSYNC B1 ;  /* 0x0000000000017941 */ /* 0x000fea0003800000 */
.L_x_80:
        /* <DEDUP_REMOVED lines=12> */
.L_x_83:
[----:B------:R-:W-:Y:S05]  /*3fb0*/  BSYNC B1 ;  /* 0x0000000000017941 */ /* 0x000fea0003800000 */
.L_x_82:
        /* <DEDUP_REMOVED lines=13> */
.L_x_85:
[----:B------:R-:W-:Y:S05]  /*4090*/  BSYNC B1 ;  /* 0x0000000000017941 */ /* 0x000fea0003800000 */
.L_x_84:
        /* <DEDUP_REMOVED lines=13> */
.L_x_87:
[----:B------:R-:W-:Y:S05]  /*4170*/  BSYNC B1 ;  /* 0x0000000000017941 */ /* 0x000fea0003800000 */
.L_x_86:
        /* <DEDUP_REMOVED lines=12> */
.L_x_89:
[----:B------:R-:W-:Y:S05]  /*4240*/  BSYNC B1 ;  /* 0x0000000000017941 */ /* 0x000fea0003800000 */
.L_x_88:
        /* <DEDUP_REMOVED lines=12> */
.L_x_91:
[----:B------:R-:W-:Y:S05]  /*4310*/  BSYNC B1 ;  /* 0x0000000000017941 */ /* 0x000fea0003800000 */
.L_x_90:
        /* <DEDUP_REMOVED lines=13> */
.L_x_93:
[----:B------:R-:W-:Y:S05]  /*43f0*/  BSYNC B1 ;  /* 0x0000000000017941 */ /* 0x000fea0003800000 */
.L_x_92:
        /* <DEDUP_REMOVED lines=13> */
.L_x_95:
[----:B------:R-:W-:Y:S05]  /*44d0*/  BSYNC B1 ;  /* 0x0000000000017941 */ /* 0x000fea0003800000 */
.L_x_94:
        /* <DEDUP_REMOVED lines=12> */
.L_x_97:
[----:B------:R-:W-:Y:S05]  /*45a0*/  BSYNC B1 ;  /* 0x0000000000017941 */ /* 0x000fea0003800000 */
.L_x_96:
        /* <DEDUP_REMOVED lines=12> */
.L_x_99:
[----:B------:R-:W-:Y:S05]  /*4670*/  BSYNC B1 ;  /* 0x0000000000017941 */ /* 0x000fea0003800000 */
.L_x_98:
        /* <DEDUP_REMOVED lines=13> */
.L_x_101:
[----:B------:R-:W-:Y:S05]  /*4750*/  BSYNC B1 ;  /* 0x0000000000017941 */ /* 0x000fea0003800000 */
.L_x_100:
[----:B-----5:R-:W-:Y:S01]  /*4760*/  LOP3.LUT R25, R25, 0xff, RZ, 0xc0, !PT ;  /* 0x000000ff19197812 */ /* 0x020fe200078ec0ff */
[----:B------:R-:W-:Y:S01]  /*4770*/  BSSY B1, `(.L_x_102) ;  /* 0x000000c000017945 */ /* 0x000fe20003800000 */
[----:B------:R-:W-:Y:S02]  /*4780*/  ISETP.GE.AND P1, PT, R24, 0x3a, PT ;  /* 0x0000003a1800780c */ /* 0x000fe40003f26270 */
[----:B------:R-:W-:Y:S02]  /*4790*/  F2FP.F16.E4M3.UNPACK_B R25, R25 ;  /* 0x00000019ff19723e */ /* 0x000fe400020006ff */
[----:B------:R-:W-:Y:S02]  /*47a0*/  ISETP.LT.OR P5, PT, R6, 0x1, !P1 ;  /* 0x000000010600780c */ /* 0x000fe40004fa1670 */
[----:B------:R-:W-:Y:S01]  /*47b0*/  PRMT R24, RZ, 0x7610, R24 ;  /* 0x00007610ff187816 */ /* 0x000fe20000000018 */
[----:B------:R-:W-:-:S05]  /*47c0*/  HADD2.F32 R25, -RZ, R25.H0_H0 ;  /* 0x20000019ff197230 */ /* 0x000fca0000004100 */
[----:B------:R-:W-:-:S04]  /*47d0*/  FMUL R26, R25, R16 ;  /* 0x00000010191a7220 */ /* 0x000fc80000400000 */
[----:B------:R-:W-:-:S05]  /*47e0*/  FFMA R26, R57, R13, R26 ;  /* 0x0000000d391a7223 */ /* 0x000fca000000001a */
[----:B------:R-:W-:-:S05]  /*47f0*/  F2FP.SATFINITE.E4M3.F32.PACK_AB_MERGE_C R25, RZ, R26, RZ ;  /* 0x0000001aff19723e */ /* 0x000fca00048070ff */
[----:B------:R0:W-:Y:S01]  /*4800*/  @!P3 STG.E.U8 desc[UR20][R18.64+0x38], R25 ;  /* 0x000038191200b986 */ /* 0x0001e2000c101114 */
[----:B------:R-:W-:Y:S05]  /*4810*/  @P5 BRA `(.L_x_103) ;  /* 0x0000000000045947 */ /* 0x000fea0003800000 */
[----:B------:R0:W5:Y:S02]  /*4820*/  LDG.E.U8 R24, desc[UR20][R4.64+0x39] ;  /* 0x0000391404187981 */ /* 0x000164000c1e1100 */
.L_x_103:
[----:B------:R-:W-:Y:S05]  /*4830*/  BSYNC B1 ;  /* 0x0000000000017941 */ /* 0x000fea0003800000 */
.L_x_102:
[----:B-----5:R-:W-:Y:S01]  /*4840*/  LOP3.LUT R24, R24, 0xff, RZ, 0xc0, !PT ;  /* 0x000000ff18187812 */ /* 0x020fe200078ec0ff */
[----:B------:R-:W-:Y:S01]  /*4850*/  BSSY B1, `(.L_x_104) ;  /* 0x000000b000017945 */ /* 0x000fe20003800000 */
[----:B------:R-:W-:Y:S02]  /*4860*/  ISETP.LT.OR P2, PT, R6, 0x9, !P2 ;  /* 0x000000090600780c */ /* 0x000fe40005741670 */
[----:B------:R-:W-:Y:S02]  /*4870*/  F2FP.F16.E4M3.UNPACK_B R24, R24 ;  /* 0x00000018ff18723e */ /* 0x000fe400020006ff */
[----:B0-2---:R-:W-:-:S03]  /*4880*/  PRMT R4, RZ, 0x7610, R4 ;  /* 0x00007610ff047816 */ /* 0x005fc60000000004 */
[----:B------:R-:W-:-:S05]  /*4890*/  HADD2.F32 R5, -RZ, R24.H0_H0 ;  /* 0x20000018ff057230 */ /* 0x000fca0000004100 */
[----:B------:R-:W-:-:S04]  /*48a0*/  FMUL R5, R5, R16 ;  /* 0x0000001005057220 */ /* 0x000fc80000400000 */
[----:B------:R-:W-:-:S05]  /*48b0*/  FFMA R5, R58, R13, R5 ;  /* 0x0000000d3a057223 */ /* 0x000fca0000000005 */
[----:B------:R-:W-:-:S05]  /*48c0*/  F2FP.SATFINITE.E4M3.F32.PACK_AB_MERGE_C R5, RZ, R5, RZ ;  /* 0x00000005ff05723e */ /* 0x000fca00048070ff */
[----:B------:R0:W-:Y:S01]  /*48d0*/  @!P5 STG.E.U8 desc[UR20][R18.64+0x39], R5 ;  /* 0x000039051200d986 */ /* 0x0001e2000c101114 */
[----:B------:R-:W-:Y:S05]  /*48e0*/  @P2 BRA `(.L_x_105) ;  /* 0x0000000000042947 */ /* 0x000fea0003800000 */
[----:B------:R2:W5:Y:S02]  /*48f0*/  LDG.E.U8 R4, desc[UR20][R22.64+0x38] ;  /* 0x0000381416047981 */ /* 0x000564000c1e1100 */
.L_x_105:
[----:B------:R-:W-:Y:S05]  /*4900*/  BSYNC B1 ;  /* 0x0000000000017941 */ /* 0x000fea0003800000 */
.L_x_104:
[----:B-----5:R-:W-:Y:S01]  /*4910*/  LOP3.LUT R4, R4, 0xff, RZ, 0xc0, !PT ;  /* 0x000000ff04047812 */ /* 0x020fe200078ec0ff */
[----:B------:R-:W-:Y:S01]  /*4920*/  BSSY B1, `(.L_x_106) ;  /* 0x000000b000017945 */ /* 0x000fe20003800000 */
[----:B------:R-:W-:Y:S02]  /*4930*/  ISETP.LT.OR P1, PT, R6, 0x9, !P1 ;  /* 0x000000090600780c */ /* 0x000fe40004f21670 */
[----:B------:R-:W-:-:S05]  /*4940*/  F2FP.F16.E4M3.UNPACK_B R4, R4 ;  /* 0x00000004ff04723e */ /* 0x000fca00020006ff */
[----:B0-----:R-:W-:-:S05]  /*4950*/  HADD2.F32 R5, -RZ, R4.H0_H0 ;  /* 0x20000004ff057230 */ /* 0x001fca0000004100 */
[----:B------:R-:W-:-:S04]  /*4960*/  FMUL R4, R5, R16 ;  /* 0x0000001005047220 */ /* 0x000fc80000400000 */
[----:B------:R-:W-:-:S05]  /*4970*/  FFMA R4, R21, R13, R4 ;  /* 0x0000000d15047223 */ /* 0x000fca0000000004 */
[----:B------:R-:W-:Y:S02]  /*4980*/  F2FP.SATFINITE.E4M3.F32.PACK_AB_MERGE_C R5, RZ, R4, RZ ;  /* 0x00000004ff05723e */ /* 0x000fe400048070ff */
[----:B------:R-:W-:-:S03]  /*4990*/  PRMT R4, RZ, 0x7610, R4 ;  /* 0x00007610ff047816 */ /* 0x000fc60000000004 */
[----:B------:R0:W-:Y:S01]  /*49a0*/  @!P2 STG.E.U8 desc[UR20][R14.64+0x38], R5 ;  /* 0x000038050e00a986 */ /* 0x0001e2000c101114 */
[----:B------:R-:W-:Y:S05]  /*49b0*/  @P1 BRA `(.L_x_107) ;  /* 0x0000000000041947 */ /* 0x000fea0003800000 */
[----:B------:R0:W5:Y:S02]  /*49c0*/  LDG.E.U8 R4, desc[UR20][R22.64+0x39] ;  /* 0x0000391416047981 */ /* 0x000164000c1e1100 */
.L_x_107:
[----:B------:R-:W-:Y:S05]  /*49d0*/  BSYNC B1 ;  /* 0x0000000000017941 */ /* 0x000fea0003800000 */
.L_x_106:
[----:B------:R-:W-:Y:S05]  /*49e0*/  @P1 BRA `(.L_x_108) ;  /* 0x0000000800601947 */ /* 0x000fea0003800000 */
[----:B-----5:R-:W-:-:S04]  /*49f0*/  LOP3.LUT R4, R4, 0xff, RZ, 0xc0, !PT ;  /* 0x000000ff04047812 */ /* 0x020fc800078ec0ff */
[----:B------:R-:W-:-:S05]  /*4a00*/  F2FP.F16.E4M3.UNPACK_B R4, R4 ;  /* 0x00000004ff04723e */ /* 0x000fca00020006ff */
[----:B0-----:R-:W-:-:S05]  /*4a10*/  HADD2.F32 R5, -RZ, R4.H0_H0 ;  /* 0x20000004ff057230 */ /* 0x001fca0000004100 */
[----:B------:R-:W-:-:S04]  /*4a20*/  FMUL R5, R5, R16 ;  /* 0x0000001005057220 */ /* 0x000fc80000400000 */
[----:B------:R-:W-:-:S05]  /*4a30*/  FFMA R5, R56, R13, R5 ;  /* 0x0000000d38057223 */ /* 0x000fca0000000005 */
[----:B------:R-:W-:-:S05]  /*4a40*/  F2FP.SATFINITE.E4M3.F32.PACK_AB_MERGE_C R5, RZ, R5, RZ ;  /* 0x00000005ff05723e */ /* 0x000fca00048070ff */
[----:B------:R0:W-:Y:S01]  /*4a50*/  STG.E.U8 desc[UR20][R14.64+0x39], R5 ;  /* 0x000039050e007986 */ /* 0x0001e2000c101114 */
[----:B------:R-:W-:Y:S05]  /*4a60*/  BRA `(.L_x_108) ;  /* 0x0000000800407947 */ /* 0x000fea0003800000 */
.L_x_43:
[----:B------:R-:W-:Y:S01]  /*4a70*/  ISETP.GE.AND P1, PT, R24, 0x2, PT ;  /* 0x000000021800780c */ /* 0x000fe20003f26270 */
[-C--:B--2---:R-:W-:Y:S01]  /*4a80*/  FMUL R86, R86, R13.reuse ;  /* 0x0000000d56567220 */ /* 0x084fe20000400000 */
[----:B------:R-:W-:Y:S01]  /*4a90*/  ISETP.GE.AND P3, PT, R24, 0x1, PT ;  /* 0x000000011800780c */ /* 0x000fe20003f66270 */
[-C--:B------:R-:W-:Y:S01]  /*4aa0*/  FMUL R85, R85, R13.reuse ;  /* 0x0000000d55557220 */ /* 0x080fe20000400000 */
[C---:B------:R-:W-:Y:S01]  /*4ab0*/  ISETP.LT.OR P5, PT, R6.reuse, 0x1, !P1 ;  /* 0x000000010600780c */ /* 0x040fe20004fa1670 */
[-C--:B------:R-:W-:Y:S01]  /*4ac0*/  FMUL R83, R83, R13.reuse ;  /* 0x0000000d53537220 */ /* 0x080fe20000400000 */
[----:B------:R-:W-:Y:S01]  /*4ad0*/  ISETP.LT.OR P2, PT, R6, 0x1, !P3 ;  /* 0x000000010600780c */ /* 0x000fe20005f41670 */
[-C--:B------:R-:W-:Y:S01]  /*4ae0*/  FMUL R84, R84, R13.reuse ;  /* 0x0000000d54547220 */ /* 0x080fe20000400000 */
[----:B------:R-:W-:Y:S01]  /*4af0*/  ISETP.LT.OR P3, PT, R6, 0x9, !P3 ;  /* 0x000000090600780c */ /* 0x000fe20005f61670 */
[-C--:B------:R-:W-:Y:S01]  /*4b00*/  FMUL R81, R81, R13.reuse ;  /* 0x0000000d51517220 */ /* 0x080fe20000400000 */
[----:B------:R-:W-:Y:S01]  /*4b10*/  F2FP.SATFINITE.E4M3.F32.PACK_AB_MERGE_C R5, RZ, R86, RZ ;  /* 0x00000056ff05723e */ /* 0x000fe200048070ff */
[----:B------:R-:W-:Y:S01]  /*4b20*/  FMUL R82, R82, R13 ;  /* 0x0000000d52527220 */ /* 0x000fe20000400000 */
[----:B------:R-:W-:Y:S01]  /*4b30*/  F2FP.SATFINITE.E4M3.F32.PACK_AB_MERGE_C R85, RZ, R85, RZ ;  /* 0x00000055ff55723e */ /* 0x000fe200048070ff */
[----:B------:R-:W-:Y:S01]  /*4b40*/  FMUL R79, R79, R13 ;  /* 0x0000000d4f4f7220 */ /* 0x000fe20000400000 */
[----:B------:R-:W-:Y:S01]  /*4b50*/  F2FP.SATFINITE.E4M3.F32.PACK_AB_MERGE_C R83, RZ, R83, RZ ;  /* 0x00000053ff53723e */ /* 0x000fe200048070ff */
[-C--:B------:R-:W-:Y:S01]  /*4b60*/  FMUL R80, R80, R13.reuse ;  /* 0x0000000d50507220 */ /* 0x080fe20000400000 */
[----:B------:R-:W-:Y:S01]  /*4b70*/  ISETP.LT.OR P1, PT, R6, 0x9, !P1 ;  /* 0x000000090600780c */ /* 0x000fe20004f21670 */
[----:B------:R0:W-:Y:S01]  /*4b80*/  @!P5 STG.E.U8 desc[UR20][R18.64+0x1], R5 ;  /* 0x000001051200d986 */ /* 0x0001e2000c101114 */
[C---:B------:R-:W-:Y:S01]  /*4b90*/  ISETP.GE.AND P5, PT, R24.reuse, 0x9, PT ;  /* 0x000000091800780c */ /* 0x040fe20003fa6270 */
[----:B------:R-:W-:Y:S01]  /*4ba0*/  FMUL R77, R77, R13 ;  /* 0x0000000d4d4d7220 */ /* 0x000fe20000400000 */
[----:B------:R-:W-:Y:S01]  /*4bb0*/  F2FP.SATFINITE.E4M3.F32.PACK_AB_MERGE_C R81, RZ, R81, RZ ;  /* 0x00000051ff51723e */ /* 0x000fe200048070ff */
[----:B------:R-:W-:Y:S01]  /*4bc0*/  @!P2 STG.E.U8 desc[UR20][R18.64], R85 ;  /* 0x000000551200a986 */ /* 0x000fe2000c101114 */
[----:B------:R-:W-:Y:S01]  /*4bd0*/  ISETP.GE.AND P2, PT, R24, 0xa, PT ;  /* 0x0000000a1800780c */ /* 0x000fe20003f46270 */
[-C--:B------:R-:W-:Y:S01]  /*4be0*/  FMUL R78, R78, R13.reuse ;  /* 0x0000000d4e4e7220 */ /* 0x080fe20000400000 */
[----:B------:R-:W-:Y:S01]  /*4bf0*/  F2FP.SATFINITE.E4M3.F32.PACK_AB_MERGE_C R23, RZ, R82, RZ ;  /* 0x00000052ff17723e */ /* 0x000fe200048070ff */
[----:B------:R-:W-:Y:S01]  /*4c00*/  @!P3 STG.E.U8 desc[UR20][R14.64], R83 ;  /* 0x000000530e00b986 */ /* 0x000fe2000c101114 */
[C---:B------:R-:W-:Y:S01]  /*4c10*/  ISETP.LT.OR P3, PT, R6.reuse, 0x1, !P5 ;  /* 0x000000010600780c */ /* 0x040fe20006f61670 */
[-C--:B------:R-:W-:Y:S01]  /*4c20*/  FMUL R75, R75, R13.reuse ;  /* 0x0000000d4b4b7220 */ /* 0x080fe20000400000 */
[----:B------:R-:W-:Y:S01]  /*4c30*/  ISETP.LT.OR P6, PT, R6, 0x1, !P2 ;  /* 0x000000010600780c */ /* 0x000fe200057c1670 */
[-C--:B------:R-:W-:Y:S01]  /*4c40*/  FMUL R76, R76, R13.reuse ;  /* 0x0000000d4c4c7220 */ /* 0x080fe20000400000 */
[----:B------:R-:W-:Y:S01]  /*4c50*/  ISETP.LT.OR P5, PT, R6, 0x9, !P5 ;  /* 0x000000090600780c */ /* 0x000fe20006fa1670 */
[-C--:B------:R-:W-:Y:S01]  /*4c60*/  FMUL R73, R73, R13.reuse ;  /* 0x0000000d49497220 */ /* 0x080fe20000400000 */
[----:B0-----:R-:W-:Y:S01]  /*4c70*/  F2FP.SATFINITE.E4M3.F32.PACK_AB_MERGE_C R5, RZ, R84, RZ ;  /* 0x00000054ff05723e */ /* 0x001fe200048070ff */
[----:B------:R-:W-:Y:S01]  /*4c80*/  FMUL R74, R74, R13 ;  /* 0x0000000d4a4a7220 */ /* 0x000fe20000400000 */
[----:B------:R-:W-:Y:S01]  /*4c90*/  F2FP.SATFINITE.E4M3.F32.PACK_AB_MERGE_C R79, RZ, R79, RZ ;  /* 0x0000004fff4f723e */ /* 0x000fe200048070ff */
[-C--:B------:R-:W-:Y:S01]  /*4ca0*/  FMUL R71, R71, R13.reuse ;  /* 0x0000000d47477220 */ /* 0x080fe20000400000 */
[----:B------:R-:W-:Y:S01]  /*4cb0*/  ISETP.LT.OR P2, PT, R6, 0x9, !P2 ;  /* 0x000000090600780c */ /* 0x000fe20005741670 */
[----:B------:R0:W-:Y:S01]  /*4cc0*/  @!P1 STG.E.U8 desc[UR20][R14.64+0x1], R5 ;  /* 0x000001050e009986 */ /* 0x0001e2000c101114 */
[----:B------:R-:W-:Y:S01]  /*4cd0*/  ISETP.GE.AND P1, PT, R24, 0x12, PT ;  /* 0x000000121800780c */ /* 0x000fe20003f26270 */
[----:B------:R-:W-:Y:S01]  /*4ce0*/  FMUL R72, R72, R13 ;  /* 0x0000000d48487220 */ /* 0x000fe20000400000 */
[----:B------:R-:W-:Y:S01]  /*4cf0*/  F2FP.SATFINITE.E4M3.F32.PACK_AB_MERGE_C R77, RZ, R77, RZ ;  /* 0x0000004dff4d723e */ /* 0x000fe200048070ff */
[----:B------:R-:W-:Y:S01]  /*4d00*/  @!P3 STG.E.U8 desc[UR20][R18.64+0x8], R81 ;  /* 0x000008511200b986 */ /* 0x000fe2000c101114 */
[----:B------:R-:W-:Y:S01]  /*4d10*/  ISETP.GE.AND P3, PT, R24, 0x11, PT ;  /* 0x000000111800780c */ /* 0x000fe20003f66270 */
[----:B------:R-:W-:Y:S01]  /*4d20*/  FMUL R70, R70, R13 ;  /* 0x0000000d46467220 */ /* 0x000fe20000400000 */
[----:B------:R-:W-:Y:S01]  /*4d30*/  F2FP.SATFINITE.E4M3.F32.PACK_AB_MERGE_C R75, RZ, R75, RZ ;  /* 0x0000004bff4b723e */ /* 0x000fe200048070ff */
[----:B------:R1:W-:Y:S01]  /*4d40*/  @!P6 STG.E.U8 desc[UR20][R18.64+0x9], R23 ;  /* 0x000009171200e986 */ /* 0x0003e2000c101114 */
[C---:B------:R-:W-:Y:S01]  /*4d50*/  ISETP.LT.OR P6, PT, R6.reuse, 0x1, !P1 ;  /* 0x000000010600780c */ /* 0x040fe20004fc1670 */
[-C--:B------:R-:W-:Y:S01]  /*4d60*/  FMUL R69, R69, R13.reuse ;  /* 0x0000000d45457220 */ /* 0x080fe20000400000 */
[C---:B------:R-:W-:Y:S01]  /*4d70*/  ISETP.LT.OR P1, PT, R6.reuse, 0x9, !P1 ;  /* 0x000000090600780c */ /* 0x040fe20004f21670 */
[----:B------:R-:W-:Y:S01]  /*4d80*/  @!P5 STG.E.U8 desc[UR20][R14.64+0x8], R79 ;  /* 0x0000084f0e00d986 */ /* 0x000fe2000c101114 */
[C---:B------:R-:W-:Y:S01]  /*4d90*/  ISETP.LT.OR P5, PT, R6.reuse, 0x1, !P3 ;  /* 0x000000010600780c */ /* 0x040fe20005fa1670 */
[-C--:B------:R-:W-:Y:S01]  /*4da0*/  FMUL R67, R67, R13.reuse ;  /* 0x0000000d43437220 */ /* 0x080fe20000400000 */
[----:B------:R-:W-:Y:S01]  /*4db0*/  ISETP.LT.OR P3, PT, R6, 0x9, !P3 ;  /* 0x000000090600780c */ /* 0x000fe20005f61670 */
[-C--:B------:R-:W-:Y:S01]  /*4dc0*/  FMUL R68, R68, R13.reuse ;  /* 0x0000000d44447220 */ /* 0x080fe20000400000 */
[----:B0-----:R-:W-:Y:S01]  /*4dd0*/  F2FP.SATFINITE.E4M3.F32.PACK_AB_MERGE_C R5, RZ, R80, RZ ;  /* 0x00000050ff05723e */ /* 0x001fe200048070ff */
[----:B------:R-:W-:Y:S01]  /*4de0*/  FMUL R66, R66, R13 ;  /* 0x0000000d42427220 */ /* 0x000fe20000400000 */
[----:B------:R-:W-:Y:S01]  /*4df0*/  F2FP.SATFINITE.E4M3.F32.PACK_AB_MERGE_C R73, RZ, R73, RZ ;  /* 0x00000049ff49723e */ /* 0x000fe200048070ff */
[-C--:B------:R-:W-:Y:S01]  /*4e00*/  FMUL R65, R65, R13.reuse ;  /* 0x0000000d41417220 */ /* 0x080fe20000400000 */
[----:B-1----:R-:W-:Y:S01]  /*4e10*/  F2FP.SATFINITE.E4M3.F32.PACK_AB_MERGE_C R23, RZ, R78, RZ ;  /* 0x0000004eff17723e */ /* 0x002fe200048070ff */
[----:B------:R0:W-:Y:S01]  /*4e20*/  @!P2 STG.E.U8 desc[UR20][R14.64+0x9], R5 ;  /* 0x000009050e00a986 */ /* 0x0001e2000c101114 */
[C---:B------:R-:W-:Y:S01]  /*4e30*/  ISETP.GE.AND P2, PT, R24.reuse, 0x1a, PT ;  /* 0x0000001a1800780c */ /* 0x040fe20003f46270 */
        /* <DEDUP_REMOVED lines=29> */
[----:B------:R-:W-:Y:S01]  /*5010*/  ISETP.LT.OR P6, PT, R6, 0x1, !P3 ;  /* 0x000000010600780c */ /* 0x000fe20005fc1670 */
[----:B------:R-:W-:Y:S01]  /*5020*/  FMUL R56, R56, R13 ;  /* 0x0000000d38387220 */ /* 0x000fe20000400000 */
[C---:B------:R-:W-:Y:S01]  /*5030*/  ISETP.LT.OR P3, PT, R6.reuse, 0x9, !P3 ;  /* 0x000000090600780c */ /* 0x040fe20005f61670 */
[----:B------:R-:W-:Y:S01]  /*5040*/  @!P5 STG.E.U8 desc[UR20][R14.64+0x18], R71 ;  /* 0x000018470e00d986 */ /* 0x000fe2000c101114 */
[----:B------:R-:W-:-:S02]  /*5050*/  ISETP.LT.OR P5, PT, R6, 0x1, !P1 ;  /* 0x000000010600780c */ /* 0x000fc40004fa1670 */
[----:B0-----:R-:W-:Y:S02]  /*5060*/  F2FP.SATFINITE.E4M3.F32.PACK_AB_MERGE_C R5, RZ, R72, RZ ;  /* 0x00000048ff05723e */ /* 0x001fe400048070ff */
[----:B------:R-:W-:Y:S02]  /*5070*/  ISETP.LT.OR P1, PT, R6, 0x9, !P1 ;  /* 0x000000090600780c */ /* 0x000fe40004f21670 */
[----:B------:R-:W-:Y:S01]  /*5080*/  F2FP.SATFINITE.E4M3.F32.PACK_AB_MERGE_C R61, RZ, R61, RZ ;  /* 0x0000003dff3d723e */ /* 0x000fe200048070ff */
[----:B------:R0:W-:Y:S01]  /*5090*/  @!P2 STG.E.U8 desc[UR20][R14.64+0x19], R5 ;  /* 0x000019050e00a986 */ /* 0x0001e2000c101114 */
[----:B-1----:R-:W-:Y:S02]  /*50a0*/  F2FP.SATFINITE.E4M3.F32.PACK_AB_MERGE_C R23, RZ, R70, RZ ;  /* 0x00000046ff17723e */ /* 0x002fe400048070ff */
[----:B------:R-:W-:Y:S01]  /*50b0*/  ISETP.GE.AND P2, PT, R24, 0x2a, PT ;  /* 0x0000002a1800780c */ /* 0x000fe20003f46270 */
[----:B------:R-:W-:Y:S01]  /*50c0*/  @!P6 STG.E.U8 desc[UR20][R18.64+0x20], R69 ;  /* 0x000020451200e986 */ /* 0x000fe2000c101114 */
[----:B------:R-:W-:-:S02]  /*50d0*/  F2FP.SATFINITE.E4M3.F32.PACK_AB_MERGE_C R59, RZ, R59, RZ ;  /* 0x0000003bff3b723e */ /* 0x000fc400048070ff */
[----:B------:R-:W-:Y:S01]  /*50e0*/  F2FP.SATFINITE.E4M3.F32.PACK_AB_MERGE_C R57, RZ, R57, RZ ;  /* 0x00000039ff39723e */ /* 0x000fe200048070ff */
[----:B------:R1:W-:Y:S01]  /*50f0*/  @!P5 STG.E.U8 desc[UR20][R18.64+0x21], R23 ;  /* 0x000021171200d986 */ /* 0x0003e2000c101114 */
[----:B------:R-:W-:Y:S02]  /*5100*/  ISETP.GE.AND P5, PT, R24, 0x29, PT ;  /* 0x000000291800780c */ /* 0x000fe40003fa6270 */
[----:B------:R-:W-:Y:S01]  /*5110*/  F2FP.SATFINITE.E4M3.F32.PACK_AB_MERGE_C R21, RZ, R21, RZ ;  /* 0x00000015ff15723e */ /* 0x000fe200048070ff */
[----:B------:R-:W-:Y:S01]  /*5120*/  @!P3 STG.E.U8 desc[UR20][R14.64+0x20], R67 ;  /* 0x000020430e00b986 */ /* 0x000fe2000c101114 */
[C---:B------:R-:W-:Y:S02]  /*5130*/  ISETP.LT.OR P3, PT, R6.reuse, 0x1, !P2 ;  /* 0x000000010600780c */ /* 0x040fe40005761670 */
[C---:B------:R-:W-:Y:S02]  /*5140*/  ISETP.LT.OR P6, PT, R6.reuse, 0x1, !P5 ;  /* 0x000000010600780c */ /* 0x040fe40006fc1670 */
[----:B------:R-:W-:-:S02]  /*5150*/  ISETP.LT.OR P5, PT, R6, 0x9, !P5 ;  /* 0x000000090600780c */ /* 0x000fc40006fa1670 */
[----:B0-----:R-:W-:Y:S02]  /*5160*/  F2FP.SATFINITE.E4M3.F32.PACK_AB_MERGE_C R5, RZ, R68, RZ ;  /* 0x00000044ff05723e */ /* 0x001fe400048070ff */
[----:B-1----:R-:W-:Y:S02]  /*5170*/  F2FP.SATFINITE.E4M3.F32.PACK_AB_MERGE_C R23, RZ, R66, RZ ;  /* 0x00000042ff17723e */ /* 0x002fe400048070ff */
[----:B------:R-:W-:Y:S01]  /*5180*/  ISETP.LT.OR P2, PT, R6, 0x9, !P2 ;  /* 0x000000090600780c */ /* 0x000fe20005741670 */
[----:B------:R0:W-:Y:S01]  /*5190*/  @!P1 STG.E.U8 desc[UR20][R14.64+0x21], R5 ;  /* 0x000021050e009986 */ /* 0x0001e2000c101114 */
[C---:B------:R-:W-:Y:S02]  /*51a0*/  ISETP.GE.AND P1, PT, R24.reuse, 0x31, PT ;  /* 0x000000311800780c */ /* 0x040fe40003f26270 */
[----:B------:R-:W-:Y:S01]  /*51b0*/  F2FP.SATFINITE.E4M3.F32.PACK_AB_MERGE_C R25, RZ, R56, RZ ;  /* 0x00000038ff19723e */ /* 0x000fe200048070ff */
[----:B------:R1:W-:Y:S01]  /*51c0*/  @!P3 STG.E.U8 desc[UR20][R18.64+0x29], R23 ;  /* 0x000029171200b986 */ /* 0x0003e2000c101114 */
[----:B------:R-:W-:-:S03]  /*51d0*/  ISETP.GE.AND P3, PT, R24, 0x32, PT ;  /* 0x000000321800780c */ /* 0x000fc60003f66270 */
[----:B------:R-:W-:Y:S01]  /*51e0*/  @!P6 STG.E.U8 desc[UR20][R18.64+0x28], R65 ;  /* 0x000028411200e986 */ /* 0x000fe2000c101114 */
[C---:B------:R-:W-:Y:S02]  /*51f0*/  ISETP.LT.OR P6, PT, R6.reuse, 0x1, !P1 ;  /* 0x000000010600780c */ /* 0x040fe40004fc1670 */
[C---:B------:R-:W-:Y:S01]  /*5200*/  ISETP.LT.OR P1, PT, R6.reuse, 0x9, !P1 ;  /* 0x000000090600780c */ /* 0x040fe20004f21670 */
[----:B------:R-:W-:Y:S01]  /*5210*/  @!P5 STG.E.U8 desc[UR20][R14.64+0x28], R63 ;  /* 0x0000283f0e00d986 */ /* 0x000fe2000c101114 */
[C---:B------:R-:W-:Y:S02]  /*5220*/  ISETP.LT.OR P5, PT, R6.reuse, 0x1, !P3 ;  /* 0x000000010600780c */ /* 0x040fe40005fa1670 */
[----:B0-----:R-:W-:Y:S02]  /*5230*/  F2FP.SATFINITE.E4M3.F32.PACK_AB_MERGE_C R5, RZ, R64, RZ ;  /* 0x00000040ff05723e */ /* 0x001fe400048070ff */
[----:B-1----:R-:W-:Y:S02]  /*5240*/  F2FP.SATFINITE.E4M3.F32.PACK_AB_MERGE_C R23, RZ, R62, RZ ;  /* 0x0000003eff17723e */ /* 0x002fe400048070ff */
[----:B------:R-:W-:Y:S01]  /*5250*/  ISETP.LT.OR P3, PT, R6, 0x9, !P3 ;  /* 0x000000090600780c */ /* 0x000fe20005f61670 */
[----:B------:R0:W-:Y:S01]  /*5260*/  @!P2 STG.E.U8 desc[UR20][R14.64+0x29], R5 ;  /* 0x000029050e00a986 */ /* 0x0001e2000c101114 */
[----:B------:R-:W-:-:S03]  /*5270*/  ISETP.GE.AND P2, PT, R24, 0x39, PT ;  /* 0x000000391800780c */ /* 0x000fc60003f46270 */
[----:B------:R-:W-:Y:S01]  /*5280*/  @!P6 STG.E.U8 desc[UR20][R18.64+0x30], R61 ;  /* 0x0000303d1200e986 */ /* 0x000fe2000c101114 */
[----:B------:R-:W-:-:S03]  /*5290*/  ISETP.GE.AND P6, PT, R24, 0x3a, PT ;  /* 0x0000003a1800780c */ /* 0x000fc60003fc6270 */
[----:B------:R1:W-:Y:S01]  /*52a0*/  @!P5 STG.E.U8 desc[UR20][R18.64+0x31], R23 ;  /* 0x000031171200d986 */ /* 0x0003e2000c101114 */
[C---:B------:R-:W-:Y:S02]  /*52b0*/  ISETP.LT.OR P5, PT, R6.reuse, 0x1, !P6 ;  /* 0x000000010600780c */ /* 0x040fe400077a1670 */
[C---:B------:R-:W-:Y:S01]  /*52c0*/  ISETP.LT.OR P6, PT, R6.reuse, 0x9, !P6 ;  /* 0x000000090600780c */ /* 0x040fe200077c1670 */
[----:B------:R2:W-:Y:S01]  /*52d0*/  @!P1 STG.E.U8 desc[UR20][R14.64+0x30], R59 ;  /* 0x0000303b0e009986 */ /* 0x0005e2000c101114 */
[C---:B------:R-:W-:Y:S02]  /*52e0*/  ISETP.LT.OR P1, PT, R6.reuse, 0x1, !P2 ;  /* 0x000000010600780c */ /* 0x040fe40005721670 */
[----:B------:R-:W-:Y:S02]  /*52f0*/  ISETP.LT.OR P2, PT, R6, 0x9, !P2 ;  /* 0x000000090600780c */ /* 0x000fe40005741670 */
[----:B0-----:R-:W-:Y:S02]  /*5300*/  F2FP.SATFINITE.E4M3.F32.PACK_AB_MERGE_C R5, RZ, R60, RZ ;  /* 0x0000003cff05723e */ /* 0x001fe400048070ff */
[----:B-1----:R-:W-:-:S03]  /*5310*/  F2FP.SATFINITE.E4M3.F32.PACK_AB_MERGE_C R23, RZ, R58, RZ ;  /* 0x0000003aff17723e */ /* 0x002fc600048070ff */
[----:B------:R2:W-:Y:S04]  /*5320*/  @!P3 STG.E.U8 desc[UR20][R14.64+0x31], R5 ;  /* 0x000031050e00b986 */ /* 0x0005e8000c101114 */
[----:B------:R2:W-:Y:S04]  /*5330*/  @!P1 STG.E.U8 desc[UR20][R18.64+0x38], R57 ;  /* 0x0000383912009986 */ /* 0x0005e8000c101114 */
[----:B------:R2:W-:Y:S04]  /*5340*/  @!P5 STG.E.U8 desc[UR20][R18.64+0x39], R23 ;  /* 0x000039171200d986 */ /* 0x0005e8000c101114 */
[----:B------:R2:W-:Y:S04]  /*5350*/  @!P2 STG.E.U8 desc[UR20][R14.64+0x38], R21 ;  /* 0x000038150e00a986 */ /* 0x0005e8000c101114 */
[----:B------:R2:W-:Y:S02]  /*5360*/  @!P6 STG.E.U8 desc[UR20][R14.64+0x39], R25 ;  /* 0x000039190e00e986 */ /* 0x0005e4000c101114 */
.L_x_108:
[----:B------:R-:W-:Y:S05]  /*5370*/  BSYNC B0 ;  /* 0x0000000000007941 */ /* 0x000fea0003800000 */
.L_x_42:
[C---:B------:R-:W-:Y:S01]  /*5380*/  LEA R2, P1, R8.reuse, R2, 0x1 ;  /* 0x0000000208027211 */ /* 0x040fe200078208ff */
[----:B------:R-:W-:Y:S01]  /*5390*/  ULDC.64 UR6, c[0x0][0x650] ;  /* 0x0001940000067ab9 */ /* 0x000fe20000000a00 */
[----:B-----5:R-:W-:Y:S01]  /*53a0*/  IMAD.U32 R4, RZ, RZ, UR12 ;  /* 0x0000000cff047e24 */ /* 0x020fe2000f8e00ff */
[----:B012---:R-:W-:Y:S01]  /*53b0*/  PRMT R14, RZ, 0x7610, R14 ;  /* 0x00007610ff0e7816 */ /* 0x007fe2000000000e */
[----:B------:R-:W-:Y:S01]  /*53c0*/  IMAD.MOV.U32 R6, RZ, RZ, -0x1 ;  /* 0xffffffffff067424 */ /* 0x000fe200078e00ff */
[----:B------:R-:W-:Y:S01]  /*53d0*/  LEA.HI.X R3, R8, R3, R0, 0x1, P1 ;  /* 0x0000000308037211 */ /* 0x000fe200008f0c00 */
[----:B------:R0:W-:Y:S01]  /*53e0*/  SYNCS.ARRIVE.TRANS64.A1T0 RZ, [R4+UR23], RZ ;  /* 0x000000ff04ff79a7 */ /* 0x0001e20008100017 */
[----:B------:R-:W-:Y:S01]  /*53f0*/  ISETP.GE.U32.AND P1, PT, R2, UR6, PT ;  /* 0x0000000602007c0c */ /* 0x000fe2000bf26070 */
[----:B------:R-:W-:-:S03]  /*5400*/  IMAD.MOV.U32 R5, RZ, RZ, -0x1 ;  /* 0xffffffffff057424 */ /* 0x000fc600078e00ff */
[----:B------:R-:W-:Y:S01]  /*5410*/  ISETP.GE.U32.AND.EX P1, PT, R3, UR7, PT, P1 ;  /* 0x0000000703007c0c */ /* 0x000fe2000bf26110 */
[----:B0-----:R-:W-:-:S12]  /*5420*/  IMAD.MOV.U32 R4, RZ, RZ, -0x1 ;  /* 0xffffffffff047424 */ /* 0x001fd800078e00ff */
[----:B------:R-:W-:Y:S05]  /*5430*/  @P1 BRA `(.L_x_109) ;  /* 0x0000000400601947 */ /* 0x000fea0003800000 */
[----:B------:R-:W0:Y:S01]  /*5440*/  S2R R26, SR_CTAID.X ;  /* 0x00000000001a7919 */ /* 0x000e220000002500 */
[----:B---34-:R-:W1:Y:S01]  /*5450*/  LDC.64 R22, c[0x0][0x628] ;  /* 0x00018a00ff167b82 */ /* 0x018e620000000a00 */
[----:B------:R-:W-:Y:S01]  /*5460*/  ULDC UR6, c[0x0][0x150] ;  /* 0x0000540000067ab9 */ /* 0x000fe20000000800 */
[----:B------:R-:W-:Y:S01]  /*5470*/  IMAD.MOV.U32 R18, RZ, RZ, R2 ;  /* 0x000000ffff127224 */ /* 0x000fe200078e0002 */
[----:B------:R-:W2:Y:S01]  /*5480*/  S2R R28, SR_CTAID.Y ;  /* 0x00000000001c7919 */ /* 0x000ea20000002600 */
[----:B------:R-:W-:-:S04]  /*5490*/  IMAD.MOV.U32 R19, RZ, RZ, R3 ;  /* 0x000000ffff137224 */ /* 0x000fc800078e0003 */
[----:B------:R-:W3:Y:S08]  /*54a0*/  LDC R29, c[0x0][0x144] ;  /* 0x00005100ff1d7b82 */ /* 0x000ef00000000800 */
[----:B------:R-:W4:Y:S08]  /*54b0*/  LDC R6, c[0x0][0x630] ;  /* 0x00018c00ff067b82 */ /* 0x000f300000000800 */
[----:B------:R-:W2:Y:S01]  /*54c0*/  LDC.64 R24, c[0x0][0x620] ;  /* 0x00018800ff187b82 */ /* 0x000ea20000000a00 */
[----:B-1----:R-:W-:-:S04]  /*54d0*/  ISETP.NE.U32.AND P1, PT, R22, RZ, PT ;  /* 0x000000ff1600720c */ /* 0x002fc80003f25070 */
[----:B------:R-:W-:Y:S02]  /*54e0*/  ISETP.NE.AND.EX P1, PT, R23, RZ, PT, P1 ;  /* 0x000000ff1700720c */ /* 0x000fe40003f25310 */
[----:B0-----:R-:W-:-:S05]  /*54f0*/  I2FP.F32.U32 R4, R26 ;  /* 0x0000001a00047245 */ /* 0x001fca0000201000 */
[----:B------:R-:W-:-:S04]  /*5500*/  FMUL R4, R4, UR6 ;  /* 0x0000000604047c20 */ /* 0x000fc80008400000 */
[----:B------:R0:W1:Y:S02]  /*5510*/  F2I.U32.TRUNC.NTZ R27, R4 ;  /* 0x00000004001b7305 */ /* 0x000064000020f000 */
[----:B---34-:R-:W-:Y:S05]  /*5520*/  @!P1 BRA `(.L_x_110) ;  /* 0x0000000000289947 */ /* 0x018fea0003800000 */
[----:B------:R-:W3:Y:S02]  /*5530*/  LDC R5, c[0x0][0x634] ;  /* 0x00018d00ff057b82 */ /* 0x000ee40000000800 */
[----:B---3--:R-:W-:-:S05]  /*5540*/  IADD3 R19, P1, R2, R5, RZ ;  /* 0x0000000502137210 */ /* 0x008fca0007f3e0ff */
[----:B------:R-:W-:-:S04]  /*5550*/  IMAD.X R21, RZ, RZ, R3, P1 ;  /* 0x000000ffff157224 */ /* 0x000fc800008e0603 */
[----:B0-----:R-:W-:-:S04]  /*5560*/  IMAD.WIDE.U32 R4, R21, R22, RZ ;  /* 0x0000001615047225 */ /* 0x001fc800078e00ff */
[----:B------:R-:W-:-:S04]  /*5570*/  IMAD.WIDE.U32 R14, P1, R19, R23, R4 ;  /* 0x00000017130e7225 */ /* 0x000fc80007820004 */
[----:B------:R-:W-:-:S04]  /*5580*/  IMAD.WIDE.U32 R4, R19, R22, RZ ;  /* 0x0000001613047225 */ /* 0x000fc800078e00ff */
[----:B------:R-:W-:Y:S01]  /*5590*/  IMAD.X R19, RZ, RZ, RZ, P1 ;  /* 0x000000ffff137224 */ /* 0x000fe200008e06ff */
[----:B------:R-:W-:Y:S01]  /*55a0*/  IADD3 RZ, P1, R5, R14, RZ ;  /* 0x0000000e05ff7210 */ /* 0x000fe20007f3e0ff */
[----:B------:R-:W-:-:S04]  /*55b0*/  IMAD.MOV.U32 R18, RZ, RZ, R15 ;  /* 0x000000ffff127224 */ /* 0x000fc800078e000f */
[----:B------:R-:W-:-:S08]  /*55c0*/  IMAD.WIDE.U32.X R18, R21, R23, R18, P1 ;  /* 0x0000001715127225 */ /* 0x000fd000008e0412 */
.L_x_110:
[-CC-:B------:R-:W-:Y:S01]  /*55d0*/  SHF.R.U64 R23, R18, R6.reuse, R19.reuse ;  /* 0x0000000612177219 */ /* 0x180fe20000001213 */
[----:B------:R-:W3:Y:S01]  /*55e0*/  LDC.64 R32, c[0x0][0x640] ;  /* 0x00019000ff207b82 */ /* 0x000ee20000000a00 */
[----:B0-----:R-:W-:Y:S01]  /*55f0*/  SHF.R.U32.HI R4, RZ, R6, R19 ;  /* 0x00000006ff047219 */ /* 0x001fe20000011613 */
[----:B-1----:R-:W-:Y:S01]  /*5600*/  IMAD.MOV R27, RZ, RZ, -R27 ;  /* 0x000000ffff1b7224 */ /* 0x002fe200078e0a1b */
[----:B------:R-:W-:Y:S01]  /*5610*/  IADD3 R15, P1, RZ, -R23, RZ ;  /* 0x80000017ff0f7210 */ /* 0x000fe20007f3e0ff */
[----:B------:R-:W-:Y:S01]  /*5620*/  ULDC UR6, c[0x0][0x154] ;  /* 0x0000550000067ab9 */ /* 0x000fe20000000800 */
[----:B------:R-:W-:Y:S02]  /*5630*/  IMAD.MOV.U32 R19, RZ, RZ, 0x1 ;  /* 0x00000001ff137424 */ /* 0x000fe400078e00ff */
[----:B------:R-:W-:Y:S01]  /*5640*/  IMAD R29, R29, R27, R26 ;  /* 0x0000001b1d1d7224 */ /* 0x000fe200078e021a */
[----:B------:R-:W0:Y:S01]  /*5650*/  LDC R14, c[0x0][0x618] ;  /* 0x00018600ff0e7b82 */ /* 0x000e220000000800 */
[----:B------:R-:W-:-:S04]  /*5660*/  IMAD.X R5, RZ, RZ, ~R4, P1 ;  /* 0x000000ffff057224 */ /* 0x000fc800008e0e04 */
[-C--:B--2---:R-:W-:Y:S02]  /*5670*/  IMAD R6, R5, R24.reuse, RZ ;  /* 0x0000001805067224 */ /* 0x084fe400078e02ff */
[C---:B------:R-:W-:Y:S01]  /*5680*/  IMAD.WIDE.U32 R4, R15.reuse, R24, R2 ;  /* 0x000000180f047225 */ /* 0x040fe200078e0002 */
[----:B------:R-:W1:Y:S03]  /*5690*/  LDC R18, c[0x0][0x608] ;  /* 0x00018200ff127b82 */ /* 0x000e660000000800 */
[----:B------:R-:W-:Y:S01]  /*56a0*/  IMAD R15, R15, R25, R6 ;  /* 0x000000190f0f7224 */ /* 0x000fe200078e0206 */
[----:B------:R-:W-:-:S03]  /*56b0*/  I2FP.F32.U32 R6, R28 ;  /* 0x0000001c00067245 */ /* 0x000fc60000201000 */
[----:B------:R-:W-:Y:S01]  /*56c0*/  IMAD.IADD R5, R5, 0x1, R15 ;  /* 0x0000000105057824 */ /* 0x000fe200078e020f */
[----:B------:R-:W2:Y:S01]  /*56d0*/  LDC R30, c[0x0][0x658] ;  /* 0x00019600ff1e7b82 */ /* 0x000ea20000000800 */
[----:B---3--:R-:W-:Y:S01]  /*56e0*/  ISETP.NE.U32.AND P1, PT, R32, RZ, PT ;  /* 0x000000ff2000720c */ /* 0x008fe20003f25070 */
[----:B------:R-:W-:-:S03]  /*56f0*/  IMAD.MOV.U32 R15, RZ, RZ, -0x1 ;  /* 0xffffffffff0f7424 */ /* 0x000fc600078e00ff */
[----:B------:R-:W-:-:S03]  /*5700*/  ISETP.NE.AND.EX P1, PT, R33, RZ, PT, P1 ;  /* 0x000000ff2100720c */ /* 0x000fc60003f25310 */
[----:B------:R-:W3:Y:S01]  /*5710*/  LDC R27, c[0x0][0x148] ;  /* 0x00005200ff1b7b82 */ /* 0x000ee20000000800 */
[-CC-:B0-----:R-:W-:Y:S02]  /*5720*/  SHF.R.U64 R22, R4, R14.reuse, R5.reuse ;  /* 0x0000000e04167219 */ /* 0x181fe40000001205 */
[----:B------:R-:W-:Y:S01]  /*5730*/  SHF.R.U32.HI R5, RZ, R14, R5 ;  /* 0x0000000eff057219 */ /* 0x000fe20000011605 */
[----:B------:R-:W-:-:S04]  /*5740*/  FMUL R14, R6, UR6 ;  /* 0x00000006060e7c20 */ /* 0x000fc80008400000 */
[----:B------:R-:W0:Y:S01]  /*5750*/  LDC R26, c[0x0][0x600] ;  /* 0x00018000ff1a7b82 */ /* 0x000e220000000800 */
[----:B------:R4:W0:Y:S01]  /*5760*/  F2I.U32.TRUNC.NTZ R25, R14 ;  /* 0x0000000e00197305 */ /* 0x000822000020f000 */
[-CC-:B-1----:R-:W-:Y:S02]  /*5770*/  SHF.R.U64 R6, R22, R18.reuse, R5.reuse ;  /* 0x0000001216067219 */ /* 0x182fe40000001205 */
[----:B------:R-:W-:-:S04]  /*5780*/  SHF.R.U32.HI R5, RZ, R18, R5 ;  /* 0x00000012ff057219 */ /* 0x000fc80000011605 */
[----:B------:R-:W1:Y:S01]  /*5790*/  LDC R34, c[0x0][0x648] ;  /* 0x00019200ff227b82 */ /* 0x000e620000000800 */
[-CC-:B--2---:R-:W-:Y:S02]  /*57a0*/  SHF.R.U64 R24, R6, R30.reuse, R5.reuse ;  /* 0x0000001e06187219 */ /* 0x184fe40000001205 */
[-C--:B------:R-:W-:Y:S02]  /*57b0*/  SHF.L.U32 R15, R15, R30.reuse, RZ ;  /* 0x0000001e0f0f7219 */ /* 0x080fe400000006ff */
[-C--:B------:R-:W-:Y:S01]  /*57c0*/  SHF.R.U32.HI R5, RZ, R30.reuse, R5 ;  /* 0x0000001eff057219 */ /* 0x080fe20000011605 */
[----:B------:R-:W-:Y:S01]  /*57d0*/  IMAD.MOV.U32 R4, RZ, RZ, R24 ;  /* 0x000000ffff047224 */ /* 0x000fe200078e0018 */
[----:B------:R-:W-:Y:S01]  /*57e0*/  SHF.L.U32 R30, R19, R30, RZ ;  /* 0x0000001e131e7219 */ /* 0x000fe200000006ff */
[----:B------:R-:W2:Y:S01]  /*57f0*/  LDC R35, c[0x0][0x638] ;  /* 0x00018e00ff237b82 */ /* 0x000ea20000000800 */
[----:B------:R-:W-:-:S07]  /*5800*/  LOP3.LUT R31, RZ, R15, RZ, 0x33, !PT ;  /* 0x0000000fff1f7212 */ /* 0x000fce00078e33ff */
[----:B------:R-:W0:Y:S01]  /*5810*/  LDC R36, c[0x0][0x610] ;  /* 0x00018400ff247b82 */ /* 0x000e220000000800 */
[----:B----4-:R-:W-:Y:S05]  /*5820*/  @!P1 BRA `(.L_x_111) ;  /* 0x0000000000289947 */ /* 0x010fea0003800000 */
        /* <DEDUP_REMOVED lines=10> */
.L_x_111:
[----:B-1----:R-:W-:Y:S01]  /*58d0*/  SHF.R.U64 R4, R4, R34, R5 ;  /* 0x0000002204047219 */ /* 0x002fe20000001205 */
[----:B0-----:R-:W-:Y:S01]  /*58e0*/  VIADD R19, R26, 0xffffffff ;  /* 0xffffffff1a137836 */ /* 0x001fe20000000000 */
[----:B------:R-:W-:Y:S01]  /*58f0*/  LOP3.LUT R15, R6, R31, RZ, 0xc0, !PT ;  /* 0x0000001f060f7212 */ /* 0x000fe200078ec0ff */
[----:B------:R-:W-:Y:S02]  /*5900*/  IMAD.MOV R25, RZ, RZ, -R25 ;  /* 0x000000ffff197224 */ /* 0x000fe400078e0a19 */
[----:B------:R-:W-:Y:S02]  /*5910*/  IMAD.MOV R5, RZ, RZ, -R4 ;  /* 0x000000ffff057224 */ /* 0x000fe400078e0a04 */
[----:B------:R-:W-:Y:S01]  /*5920*/  IMAD R6, R30, R4, R15 ;  /* 0x000000041e067224 */ /* 0x000fe200078e020f */
[----:B------:R-:W-:Y:S01]  /*5930*/  LOP3.LUT R15, R22, R19, RZ, 0xc0, !PT ;  /* 0x00000013160f7212 */ /* 0x000fe200078ec0ff */
[----:B---3--:R-:W-:Y:S02]  /*5940*/  @P4 IMAD R29, R27, R25, R28 ;  /* 0x000000191b1d4224 */ /* 0x008fe400078e021c */
[----:B--2---:R-:W-:-:S02]  /*5950*/  IMAD R4, R5, R35, R24 ;  /* 0x0000002305047224 */ /* 0x004fc400078e0218 */
[----:B------:R-:W-:Y:S02]  /*5960*/  IMAD R6, R6, R36, R29 ;  /* 0x0000002406067224 */ /* 0x000fe400078e021d */
[----:B------:R-:W-:Y:S02]  /*5970*/  IMAD R5, R4, R26, R15 ;  /* 0x0000001a04057224 */ /* 0x000fe400078e020f */
[----:B------:R-:W-:-:S03]  /*5980*/  IMAD.MOV.U32 R14, RZ, RZ, 0x1 ;  /* 0x00000001ff0e7424 */ /* 0x000fc600078e00ff */
[----:B------:R-:W-:Y:S02]  /*5990*/  SEL R4, R5, R6, !P4 ;  /* 0x0000000605047207 */ /* 0x000fe40006000000 */
[----:B------:R-:W-:Y:S01]  /*59a0*/  SEL R6, R6, R5, !P4 ;  /* 0x0000000506067207 */ /* 0x000fe20006000000 */
[----:B------:R-:W-:-:S07]  /*59b0*/  IMAD.MOV.U32 R5, RZ, RZ, R23 ;  /* 0x000000ffff057224 */ /* 0x000fce00078e0017 */
.L_x_109:
[----:B------:R-:W-:Y:S02]  /*59c0*/  LOP3.LUT P1, RZ, R14, 0xff, RZ, 0xc0, !PT ;  /* 0x000000ff0eff7812 */ /* 0x000fe4000782c0ff */
[----:B------:R-:W-:-:S11]  /*59d0*/  LOP3.LUT R88, R88, 0x1, RZ, 0x3c, !PT ;  /* 0x0000000158587812 */ /* 0x000fd600078e3cff */
[----:B------:R-:W-:Y:S05]  /*59e0*/  @P1 BRA `(.L_x_112) ;  /* 0xffffffbc006c1947 */ /* 0x000fea000383ffff */
[----:B------:R-:W-:Y:S05]  /*59f0*/  EXIT ;  /* 0x000000000000794d */ /* 0x000fea0003800000 */
.L_x_18:
[----:B------:R-:W-:-:S08]  /*5a00*/  ISETP.NE.AND P0, PT, R22, RZ, PT ;  /* 0x000000ff1600720c */ /* 0x000fd00003f05270 */
[----:B--2-45:R-:W0:-:S00]  /*5a10*/  USETMAXREG.DEALLOC.CTAPOOL 0x28 ;  /* 0x00000028000079c8 */ /* 0x034e0000080e0500 */
[----:B------:R-:W-:Y:S05]  /*5a20*/  @P0 EXIT ;  /* 0x000000000000094d */ /* 0x000fea0003800000 */
[----:B0-----:R-:W-:Y:S01]  /*5a30*/  LOP3.LUT P0, RZ, R17, 0xff, RZ, 0xc0, !PT ;  /* 0x000000ff11ff7812 */ /* 0x001fe2000780c0ff */
[----:B------:R-:W-:Y:S02]  /*5a40*/  IMAD.MOV.U32 R12, RZ, RZ, 0x1 ;  /* 0x00000001ff0c7424 */ /* 0x000fe400078e00ff */
[----:B------:R-:W-:-:S10]  /*5a50*/  IMAD.MOV.U32 R13, RZ, RZ, RZ ;  /* 0x000000ffff0d7224 */ /* 0x000fd400078e00ff */
[----:B------:R-:W-:Y:S05]  /*5a60*/  @!P0 BRA `(.L_x_113) ;  /* 0x0000000c00208947 */ /* 0x000fea0003800000 */
[----:B------:R-:W0:Y:S01]  /*5a70*/  S2UR UR8, SR_CgaCtaId ;  /* 0x00000000000879c3 */ /* 0x000e220000008800 */
[----:B------:R-:W-:Y:S01]  /*5a80*/  LOP3.LUT P0, RZ, R11, 0x1f, RZ, 0xc0, !PT ;  /* 0x0000001f0bff7812 */ /* 0x000fe2000780c0ff */
[----:B------:R-:W-:Y:S01]  /*5a90*/  ULDC UR5, c[0x0][0x658] ;  /* 0x0001960000057ab9 */ /* 0x000fe20000000800 */
[----:B------:R-:W-:Y:S01]  /*5aa0*/  UMOV UR6, 0xffffffff ;  /* 0xffffffff00067882 */ /* 0x000fe20000000000 */
[----:B------:R-:W-:Y:S01]  /*5ab0*/  BSSY B0, `(.L_x_113) ;  /* 0x00000c3000007945 */ /* 0x000fe20003800000 */
[----:B------:R-:W-:Y:S01]  /*5ac0*/  USHF.L.U32 UR6, UR6, UR5, URZ ;  /* 0x0000000506067299 */ /* 0x000fe2000800063f */
[C---:B------:R-:W-:Y:S01]  /*5ad0*/  ISETP.NE.AND P2, PT, R10.reuse, RZ, PT ;  /* 0x000000ff0a00720c */ /* 0x040fe20003f45270 */
[----:B------:R-:W-:Y:S01]  /*5ae0*/  IMAD.MOV.U32 R15, RZ, RZ, 0x1 ;  /* 0x00000001ff0f7424 */ /* 0x000fe200078e00ff */
[----:B------:R-:W-:Y:S01]  /*5af0*/  ISETP.NE.OR P0, PT, R10, RZ, !P0 ;  /* 0x000000ff0a00720c */ /* 0x000fe20004705670 */
[----:B------:R-:W-:Y:S01]  /*5b00*/  IMAD.MOV.U32 R12, RZ, RZ, 0x1 ;  /* 0x00000001ff0c7424 */ /* 0x000fe200078e00ff */
[----:B------:R-:W-:Y:S01]  /*5b10*/  LOP3.LUT R14, R7, 0x2, RZ, 0xfc, !PT ;  /* 0x00000002070e7812 */ /* 0x000fe200078efcff */
[----:B------:R-:W-:Y:S01]  /*5b20*/  IMAD.MOV.U32 R13, RZ, RZ, RZ ;  /* 0x000000ffff0d7224 */ /* 0x000fe200078e00ff */
[----:B------:R-:W-:Y:S01]  /*5b30*/  ULDC UR4, c[0x0][0x600] ;  /* 0x0001800000047ab9 */ /* 0x000fe20000000800 */
[----:B------:R-:W-:Y:S01]  /*5b40*/  UMOV UR7, 0x1 ;  /* 0x0000000100077882 */ /* 0x000fe20000000000 */
[----:B------:R-:W-:-:S02]  /*5b50*/  UIADD3 UR22, UR13, 0x1, URZ ;  /* 0x000000010d167890 */ /* 0x000fc4000fffe03f */
[----:B------:R-:W-:Y:S02]  /*5b60*/  UIADD3 UR15, UR4, -0x1, URZ ;  /* 0xffffffff040f7890 */ /* 0x000fe4000fffe03f */
[----:B------:R-:W-:Y:S02]  /*5b70*/  USHF.L.U32 UR17, UR7, UR5, URZ ;  /* 0x0000000507117299 */ /* 0x000fe4000800063f */
[----:B------:R-:W-:Y:S01]  /*5b80*/  ULOP3.LUT UR16, URZ, UR6, URZ, 0x33, !UPT ;  /* 0x000000063f107292 */ /* 0x000fe2000f8e333f */
[----:B------:R-:W-:Y:S01]  /*5b90*/  ULDC.64 UR20, c[0x0][0x198] ;  /* 0x0000660000147ab9 */ /* 0x000fe20000000a00 */
[----:B0-----:R-:W-:-:S10]  /*5ba0*/  IMAD.U32 R17, RZ, RZ, UR8 ;  /* 0x00000008ff117e24 */ /* 0x001fd4000f8e00ff */
.L_x_125:
[----:B------:R-:W-:-:S03]  /*5bb0*/  UMOV UR4, 0xffffffff ;  /* 0xffffffff00047882 */ /* 0x000fc60000000000 */
[----:B------:R-:W-:Y:S05]  /*5bc0*/  BRA.DIV UR4, `(.L_x_114) ;  /* 0x0000001604507947 */ /* 0x000fea000b800000 */
[----:B------:R-:W-:-:S13]  /*5bd0*/  ELECT P1, URZ, PT ;  /* 0x00000000003f782f */ /* 0x000fda0003820000 */
.L_x_148:
[----:B------:R-:W0:Y:S01]  /*5be0*/  LDC R10, c[0x0][0x28c] ;  /* 0x0000a300ff0a7b82 */ /* 0x000e220000000800 */
[----:B------:R-:W-:Y:S01]  /*5bf0*/  BSSY B1, `(.L_x_115) ;  /* 0x000003a000017945 */ /* 0x000fe20003800000 */
[----:B0-----:R-:W-:-:S13]  /*5c00*/  ISETP.LT.OR P1, PT, R10, 0x1, !P1 ;  /* 0x000000010a00780c */ /* 0x001fda0004f21670 */
[----:B------:R-:W-:Y:S05]  /*5c10*/  @P1 BRA `(.L_x_116) ;  /* 0x0000000000dc1947 */ /* 0x000fea0003800000 */
[----:B------:R-:W-:Y:S02]  /*5c20*/  IMAD R17, R6, 0x8, R17 ;  /* 0x0000000806117824 */ /* 0x000fe400078e0211 */
[----:B------:R-:W-:Y:S02]  /*5c30*/  IMAD.SHL.U32 R16, R4, 0x40, RZ ;  /* 0x0000004004107824 */ /* 0x000fe400078e00ff */
[----:B------:R-:W-:Y:S02]  /*5c40*/  IMAD.MOV.U32 R20, RZ, RZ, RZ ;  /* 0x000000ffff147224 */ /* 0x000fe400078e00ff */
[----:B------:R-:W-:Y:S02]  /*5c50*/  IMAD.U32 R22, RZ, RZ, UR22 ;  /* 0x00000016ff167e24 */ /* 0x000fe4000f8e00ff */
[----:B------:R-:W-:Y:S02]  /*5c60*/  IMAD.MOV.U32 R4, RZ, RZ, R12 ;  /* 0x000000ffff047224 */ /* 0x000fe400078e000c */
[----:B------:R-:W-:-:S02]  /*5c70*/  IMAD.MOV.U32 R6, RZ, RZ, R13 ;  /* 0x000000ffff067224 */ /* 0x000fc400078e000d */
[----:B------:R-:W-:-:S07]  /*5c80*/  IMAD.SHL.U32 R18, R17, 0x8, RZ ;  /* 0x0000000811127824 */ /* 0x000fce00078e00ff */
.L_x_120:
[----:B------:R-:W0:Y:S01]  /*5c90*/  S2UR UR4, SR_CgaCtaId ;  /* 0x00000000000479c3 */ /* 0x000e220000008800 */
[----:B------:R-:W-:-:S07]  /*5ca0*/  MOV R10, 0x400 ;  /* 0x00000400000a7802 */ /* 0x000fce0000000f00 */
[----:B------:R-:W1:Y:S01]  /*5cb0*/  @!P2 LDC R11, c[0x0][0x500] ;  /* 0x00014000ff0bab82 */ /* 0x000e620000000800 */
[----:B0-----:R-:W-:-:S05]  /*5cc0*/  IMAD.U32 R17, RZ, RZ, UR4 ;  /* 0x00000004ff117e24 */ /* 0x001fca000f8e00ff */
[----:B------:R-:W-:Y:S02]  /*5cd0*/  LEA R21, R17, R10, 0x18 ;  /* 0x0000000a11157211 */ /* 0x000fe400078ec0ff */
[----:B------:R-:W-:-:S03]  /*5ce0*/  SHF.L.U32 R10, R4, 0x1f, RZ ;  /* 0x0000001f040a7819 */ /* 0x000fc600000006ff */
[----:B------:R-:W-:-:S04]  /*5cf0*/  IMAD R19, R6, 0x8, R21 ;  /* 0x0000000806137824 */ /* 0x000fc800078e0215 */
[----:B------:R-:W0:Y:S02]  /*5d00*/  SYNCS.PHASECHK.TRANS64.TRYWAIT P1, [R19+URZ+0x70], R10 ;  /* 0x0000700a130075a7 */ /* 0x000e24000802017f */
[----:B01----:R-:W-:Y:S05]  /*5d10*/  @!P1 BRA `(.L_x_117) ;  /* 0x00000014001c9947 */ /* 0x003fea0003800000 */
.L_x_149:
[----:B0-----:R-:W-:Y:S01]  /*5d20*/  PRMT R10, R14, 0x9910, RZ ;  /* 0x000099100e0a7816 */ /* 0x001fe200000000ff */
[----:B------:R0:W-:Y:S03]  /*5d30*/  @!P2 SYNCS.ARRIVE.TRANS64 RZ, [R19+URZ], R11 ;  /* 0x0000000b13ffa9a7 */ /* 0x0001e6000800003f */
[----:B------:R-:W-:-:S13]  /*5d40*/  ISETP.NE.AND P1, PT, R10, 0x2, PT ;  /* 0x000000020a00780c */ /* 0x000fda0003f25270 */
[----:B0-----:R-:W-:Y:S05]  /*5d50*/  @P1 BRA `(.L_x_118) ;  /* 0x0000000000041947 */ /* 0x001fea0003800000 */
[----:B------:R-:W-:Y:S01]  /*5d60*/  BPT.TRAP 0x1 ;  /* 0x000000040000795c */ /* 0x000fe20000300000 */
.L_x_118:
[----:B------:R-:W-:Y:S05]  /*5d70*/  @P0 BRA `(.L_x_119) ;  /* 0x0000000000040947 */ /* 0x000fea0003800000 */
[----:B------:R-:W-:Y:S01]  /*5d80*/  BPT.TRAP 0x1 ;  /* 0x000000040000795c */ /* 0x000fe20000300000 */
.L_x_119:
[----:B------:R-:W-:Y:S01]  /*5d90*/  IMAD.SHL.U32 R10, R6, 0x2000, RZ ;  /* 0x00002000060a7824 */ /* 0x000fe200078e00ff */
[----:B------:R-:W-:Y:S01]  /*5da0*/  R2UR UR8, R21 ;  /* 0x00000000150872ca */ /* 0x000fe200000e0000 */
[----:B------:R-:W-:Y:S01]  /*5db0*/  VIADD R22, R22, 0xffffffff ;  /* 0xffffffff16167836 */ /* 0x000fe20000000000 */
[----:B------:R-:W-:Y:S01]  /*5dc0*/  R2UR UR9, R19 ;  /* 0x00000000130972ca */ /* 0x000fe200000e0000 */
[--C-:B------:R-:W-:Y:S01]  /*5dd0*/  IMAD R11, R17, 0x400, R10.reuse ;  /* 0x00000400110b7824 */ /* 0x100fe200078e020a */
[----:B------:R-:W-:Y:S01]  /*5de0*/  IADD3 R10, R21, 0x1c200, R10 ;  /* 0x0001c200150a7810 */ /* 0x000fe20007ffe00a */
[----:B------:R-:W-:Y:S01]  /*5df0*/  UIADD3 UR4, UP0, UR20, 0xf0, URZ ;  /* 0x000000f014047890 */ /* 0x000fe2000ff1e03f */
[----:B------:R-:W-:Y:S01]  /*5e00*/  R2UR UR11, R18 ;  /* 0x00000000120b72ca */ /* 0x000fe200000e0000 */
[----:B------:R-:W-:Y:S01]  /*5e10*/  UIADD3 UR24, UP1, UR20, 0x1f0, URZ ;  /* 0x000001f014187890 */ /* 0x000fe2000ff3e03f */
[----:B------:R-:W-:Y:S01]  /*5e20*/  R2UR UR5, R11 ;  /* 0x000000000b0572ca */ /* 0x000fe200000e0000 */
[----:B------:R-:W-:Y:S01]  /*5e30*/  VIADD R6, R6, 0x1 ;  /* 0x0000000106067836 */ /* 0x000fe20000000000 */
[----:B------:R-:W-:Y:S01]  /*5e40*/  R2UR UR10, R20 ;  /* 0x00000000140a72ca */ /* 0x000fe200000e0000 */
[----:B------:R-:W-:Y:S01]  /*5e50*/  UIADD3.X UR25, URZ, UR21, URZ, UP1, !UPT ;  /* 0x000000153f197290 */ /* 0x000fe20008ffe43f */
[----:B------:R-:W-:Y:S01]  /*5e60*/  R2UR UR12, R5 ;  /* 0x00000000050c72ca */ /* 0x000fe200000e0000 */
[----:B------:R-:W-:Y:S01]  /*5e70*/  UMOV UR19, 0xff0000 ;  /* 0x00ff000000137882 */ /* 0x000fe20000000000 */
[----:B------:R-:W-:Y:S01]  /*5e80*/  R2UR UR14, R10 ;  /* 0x000000000a0e72ca */ /* 0x000fe200000e0000 */
[----:B------:R-:W-:Y:S01]  /*5e90*/  UMOV UR6, 0x0 ;  /* 0x0000000000067882 */ /* 0x000fe20000000000 */
[----:B------:R-:W-:Y:S01]  /*5ea0*/  R2UR UR18, R16 ;  /* 0x00000000101272ca */ /* 0x000fe200000e0000 */
[----:B------:R-:W-:Y:S01]  /*5eb0*/  UMOV UR7, 0x10000000 ;  /* 0x1000000000077882 */ /* 0x000fe20000000000 */
[----:B------:R-:W-:Y:S01]  /*5ec0*/  ISETP.GT.AND P3, PT, R22, 0x1, PT ;  /* 0x000000011600780c */ /* 0x000fe20003f64270 */
[----:B------:R-:W-:Y:S01]  /*5ed0*/  VIADD R20, R20, 0x80 ;  /* 0x0000008014147836 */ /* 0x000fe20000000000 */
[----:B------:R-:W-:Y:S01]  /*5ee0*/  ISETP.NE.AND P1, PT, R6, 0xe, PT ;  /* 0x0000000e0600780c */ /* 0x000fe20003f25270 */
[----:B------:R-:W-:-:S02]  /*5ef0*/  UIADD3 UR8, UR8, 0x200, UR5 ;  /* 0x0000020008087890 */ /* 0x000fc4000fffe005 */
[----:B------:R-:W-:Y:S01]  /*5f00*/  UIADD3.X UR5, URZ, UR21, URZ, UP0, !UPT ;  /* 0x000000153f057290 */ /* 0x000fe200087fe43f */
[----:B------:R-:W-:Y:S02]  /*5f10*/  SEL R11, RZ, 0x1, P1 ;  /* 0x00000001ff0b7807 */ /* 0x000fe40000800000 */
[----:B------:R-:W-:Y:S02]  /*5f20*/  SEL R6, R6, RZ, P1 ;  /* 0x000000ff06067207 */ /* 0x000fe40000800000 */
[----:B------:R-:W-:-:S04]  /*5f30*/  LOP3.LUT R4, R4, R11, RZ, 0x3c, !PT ;  /* 0x0000000b04047212 */ /* 0x000fc800078e3cff */
[----:B------:R0:W-:Y:S02]  /*5f40*/  UTMALDG.3D.MULTICAST [UR8], [UR4], UR19, desc[UR6] ;  /* 0x00000608040073b4 */ /* 0x0001e40008011813 */
[----:B0-----:R-:W-:Y:S01]  /*5f50*/  UMOV UR8, UR14 ;  /* 0x0000000e00087c82 */ /* 0x001fe20008000000 */
[----:B------:R-:W-:Y:S02]  /*5f60*/  UMOV UR11, UR18 ;  /* 0x00000012000b7c82 */ /* 0x000fe40008000000 */
[----:B------:R0:W-:Y:S02]  /*5f70*/  UTMALDG.3D [UR8], [UR24], desc[UR6] ;  /* 0x00000608180075b4 */ /* 0x0001e40008011000 */
[----:B0-----:R-:W-:Y:S05]  /*5f80*/  @P3 BRA `(.L_x_120) ;  /* 0xfffffffc00403947 */ /* 0x001fea000383ffff */
.L_x_116:
[----:B------:R-:W-:Y:S05]  /*5f90*/  BSYNC B1 ;  /* 0x0000000000017941 */ /* 0x000fea0003800000 */
.L_x_115:
[----:B------:R-:W-:Y:S01]  /*5fa0*/  LOP3.LUT P5, RZ, R15, 0xff, RZ, 0xc0, !PT ;  /* 0x000000ff0fff7812 */ /* 0x000fe200078ac0ff */
[----:B------:R-:W-:Y:S01]  /*5fb0*/  VIADD R6, R13, UR13 ;  /* 0x0000000d0d067c36 */ /* 0x000fe20008000000 */
[----:B------:R-:W-:Y:S01]  /*5fc0*/  ULDC.64 UR4, c[0x0][0x650] ;  /* 0x0001940000047ab9 */ /* 0x000fe20000000a00 */
[----:B------:R-:W-:Y:S01]  /*5fd0*/  IMAD.U32 R11, RZ, RZ, UR13 ;  /* 0x0000000dff0b7e24 */ /* 0x000fe2000f8e00ff */
[----:B------:R-:W-:Y:S01]  /*5fe0*/  UISETP.GE.U32.AND UP0, UPT, UR13, 0xe, UPT ;  /* 0x0000000e0d00788c */ /* 0x000fe2000bf06070 */
[----:B------:R-:W-:Y:S01]  /*5ff0*/  BSSY B1, `(.L_x_121) ;  /* 0x000006c000017945 */ /* 0x000fe20003800000 */
[----:B------:R-:W-:Y:S02]  /*6000*/  SHF.R.U32.HI R4, RZ, 0x1, R6 ;  /* 0x00000001ff047819 */ /* 0x000fe40000011606 */
[----:B------:R-:W-:Y:S02]  /*6010*/  ISETP.GT.U32.AND P1, PT, R6, 0xd, PT ;  /* 0x0000000d0600780c */ /* 0x000fe40003f24070 */
[----:B------:R-:W-:Y:S01]  /*6020*/  PLOP3.LUT P3, PT, PT, PT, UP0, 0x80, 0x0 ;  /* 0x000000000000781c */ /* 0x000fe20003f6f008 */
[----:B------:R-:W-:Y:S01]  /*6030*/  IMAD.WIDE.U32 R4, R4, -0x6db6db6d, RZ ;  /* 0x9249249304047825 */ /* 0x000fe200078e00ff */
[----:B------:R-:W-:Y:S01]  /*6040*/  ISETP.LT.U32.AND P1, PT, R11, 0xe, P1 ;  /* 0x0000000e0b00780c */ /* 0x000fe20000f21070 */
[----:B------:R-:W0:Y:S01]  /*6050*/  @P5 S2R R17, SR_CgaCtaId ;  /* 0x0000000000115919 */ /* 0x000e220000008800 */
[----:B------:R-:W-:Y:S01]  /*6060*/  @P5 MOV R10, 0x400 ;  /* 0x00000400000a5802 */ /* 0x000fe20000000f00 */
[----:B------:R-:W-:Y:S01]  /*6070*/  IMAD.MOV.U32 R4, RZ, RZ, -0x1 ;  /* 0xffffffffff047424 */ /* 0x000fe200078e00ff */
[----:B------:R-:W-:-:S02]  /*6080*/  SHF.R.U32.HI R11, RZ, 0x2, R5 ;  /* 0x00000002ff0b7819 */ /* 0x000fc40000011605 */
[----:B------:R-:W-:Y:S02]  /*6090*/  SEL R5, RZ, 0x1, !P1 ;  /* 0x00000001ff057807 */ /* 0x000fe40004800000 */
[----:B------:R-:W-:Y:S01]  /*60a0*/  PRMT R15, RZ, 0x7610, R15 ;  /* 0x00007610ff0f7816 */ /* 0x000fe2000000000f */
[----:B------:R-:W-:Y:S01]  /*60b0*/  IMAD R13, R11, -0xe, R6 ;  /* 0xfffffff20b0d7824 */ /* 0x000fe200078e0206 */
[----:B------:R-:W-:Y:S01]  /*60c0*/  LOP3.LUT R12, R12, R5, RZ, 0x3c, !PT ;  /* 0x000000050c0c7212 */ /* 0x000fe200078e3cff */
[----:B------:R-:W-:Y:S02]  /*60d0*/  IMAD.MOV.U32 R6, RZ, RZ, -0x1 ;  /* 0xffffffffff067424 */ /* 0x000fe400078e00ff */
[----:B------:R-:W-:Y:S01]  /*60e0*/  IMAD.MOV.U32 R5, RZ, RZ, -0x1 ;  /* 0xffffffffff057424 */ /* 0x000fe200078e00ff */
[----:B------:R-:W-:Y:S02]  /*60f0*/  @P3 LOP3.LUT R12, R12, 0x1, R11, 0x78, !PT ;  /* 0x000000010c0c3812 */ /* 0x000fe400078e780b */
[----:B0-----:R-:W-:-:S04]  /*6100*/  @P5 LEA R10, R17, R10, 0x18 ;  /* 0x0000000a110a5211 */ /* 0x001fc800078ec0ff */
[----:B------:R0:W-:Y:S01]  /*6110*/  @P5 SYNCS.ARRIVE.TRANS64.A1T0 RZ, [R10+URZ+0x118], RZ ;  /* 0x000118ff0aff59a7 */ /* 0x0001e2000810003f */
[----:B------:R-:W-:-:S04]  /*6120*/  IADD3 R2, P5, R2, R8, RZ ;  /* 0x0000000802027210 */ /* 0x000fc80007fbe0ff */
[----:B------:R-:W-:Y:S01]  /*6130*/  ISETP.GE.U32.AND P1, PT, R2, UR4, PT ;  /* 0x0000000402007c0c */ /* 0x000fe2000bf26070 */
[----:B------:R-:W-:Y:S01]  /*6140*/  IMAD.X R3, R3, 0x1, R0, P5 ;  /* 0x0000000103037824 */ /* 0x000fe200028e0600 */
[----:B0-----:R-:W-:-:S04]  /*6150*/  PRMT R10, RZ, 0x7610, R10 ;  /* 0x00007610ff0a7816 */ /* 0x001fc8000000000a */
[----:B------:R-:W-:-:S13]  /*6160*/  ISETP.GE.U32.AND.EX P1, PT, R3, UR5, PT, P1 ;  /* 0x0000000503007c0c */ /* 0x000fda000bf26110 */
[----:B------:R-:W-:Y:S05]  /*6170*/  @P1 BRA `(.L_x_122) ;  /* 0x00000004004c1947 */ /* 0x000fea0003800000 */
[----:B------:R-:W0:Y:S01]  /*6180*/  S2R R18, SR_CTAID.X ;  /* 0x0000000000127919 */ /* 0x000e220000002500 */
[----:B------:R-:W-:Y:S01]  /*6190*/  ULDC.64 UR4, c[0x0][0x628] ;  /* 0x00018a0000047ab9 */ /* 0x000fe20000000a00 */
[----:B------:R-:W1:Y:S01]  /*61a0*/  LDC R19, c[0x0][0x144] ;  /* 0x00005100ff137b82 */ /* 0x000e620000000800 */
[----:B------:R-:W-:Y:S01]  /*61b0*/  ISETP.NE.U32.AND P1, PT, RZ, UR4, PT ;  /* 0x00000004ff007c0c */ /* 0x000fe2000bf25070 */
[----:B------:R-:W2:Y:S01]  /*61c0*/  S2R R6, SR_CTAID.Y ;  /* 0x0000000000067919 */ /* 0x000ea20000002600 */
[----:B------:R-:W-:Y:S01]  /*61d0*/  ULDC UR7, c[0x0][0x630] ;  /* 0x00018c0000077ab9 */ /* 0x000fe20000000800 */
[----:B------:R-:W-:Y:S01]  /*61e0*/  ULDC UR8, c[0x0][0x150] ;  /* 0x0000540000087ab9 */ /* 0x000fe20000000800 */
[----:B------:R-:W-:Y:S01]  /*61f0*/  ISETP.NE.AND.EX P1, PT, RZ, UR5, PT, P1 ;  /* 0x00000005ff007c0c */ /* 0x000fe2000bf25310 */
[----:B------:R-:W-:Y:S02]  /*6200*/  IMAD.MOV.U32 R4, RZ, RZ, R2 ;  /* 0x000000ffff047224 */ /* 0x000fe400078e0002 */
[----:B------:R-:W-:Y:S01]  /*6210*/  IMAD.MOV.U32 R5, RZ, RZ, R3 ;  /* 0x000000ffff057224 */ /* 0x000fe200078e0003 */
[----:B0-----:R-:W-:-:S09]  /*6220*/  I2FP.F32.U32 R20, R18 ;  /* 0x0000001200147245 */ /* 0x001fd20000201000 */
[----:B------:R-:W-:Y:S05]  /*6230*/  @!P1 BRA `(.L_x_123) ;  /* 0x0000000000289947 */ /* 0x000fea0003800000 */
[----:B------:R-:W-:Y:S02]  /*6240*/  ULDC UR6, c[0x0][0x634] ;  /* 0x00018d0000067ab9 */ /* 0x000fe40000000800 */
[----:B------:R-:W-:-:S05]  /*6250*/  IADD3 R5, P1, R2, UR6, RZ ;  /* 0x0000000602057c10 */ /* 0x000fca000ff3e0ff */
[----:B------:R-:W-:-:S04]  /*6260*/  IMAD.X R21, RZ, RZ, R3, P1 ;  /* 0x000000ffff157224 */ /* 0x000fc800008e0603 */
[----:B------:R-:W-:-:S04]  /*6270*/  IMAD.WIDE.U32 R10, R21, UR4, RZ ;  /* 0x00000004150a7c25 */ /* 0x000fc8000f8e00ff */
[----:B------:R-:W-:-:S04]  /*6280*/  IMAD.WIDE.U32 R10, P1, R5, UR5, R10 ;  /* 0x00000005050a7c25 */ /* 0x000fc8000f82000a */
[----:B------:R-:W-:-:S04]  /*6290*/  IMAD.WIDE.U32 R4, R5, UR4, RZ ;  /* 0x0000000405047c25 */ /* 0x000fc8000f8e00ff */
[----:B------:R-:W-:Y:S01]  /*62a0*/  IMAD.MOV.U32 R4, RZ, RZ, R11 ;  /* 0x000000ffff047224 */ /* 0x000fe200078e000b */
[----:B------:R-:W-:Y:S01]  /*62b0*/  IADD3 RZ, P3, R5, R10, RZ ;  /* 0x0000000a05ff7210 */ /* 0x000fe20007f7e0ff */
[----:B------:R-:W-:-:S04]  /*62c0*/  IMAD.X R5, RZ, RZ, RZ, P1 ;  /* 0x000000ffff057224 */ /* 0x000fc800008e06ff */
[----:B------:R-:W-:-:S08]  /*62d0*/  IMAD.WIDE.U32.X R4, R21, UR5, R4, P3 ;  /* 0x0000000515047c25 */ /* 0x000fd000098e0404 */
.L_x_123:
[----:B------:R-:W-:Y:S01]  /*62e0*/  FMUL R20, R20, UR8 ;  /* 0x0000000814147c20 */ /* 0x000fe20008400000 */
[--C-:B------:R-:W-:Y:S01]  /*62f0*/  SHF.R.U64 R16, R4, UR7, R5.reuse ;  /* 0x0000000704107c19 */ /* 0x100fe20008001205 */
[----:B------:R-:W-:Y:S01]  /*6300*/  ULDC.64 UR4, c[0x0][0x620] ;  /* 0x0001880000047ab9 */ /* 0x000fe20000000a00 */
[----:B------:R-:W-:Y:S01]  /*6310*/  SHF.R.U32.HI R4, RZ, UR7, R5 ;  /* 0x00000007ff047c19 */ /* 0x000fe20008011605 */
[----:B------:R-:W-:Y:S01]  /*6320*/  ULDC.64 UR6, c[0x0][0x640] ;  /* 0x0001900000067ab9 */ /* 0x000fe20000000a00 */
[----:B------:R-:W-:Y:S01]  /*6330*/  IADD3 R5, P1, RZ, -R16, RZ ;  /* 0x80000010ff057210 */ /* 0x000fe20007f3e0ff */
[----:B------:R-:W0:Y:S01]  /*6340*/  F2I.U32.TRUNC.NTZ R20, R20 ;  /* 0x0000001400147305 */ /* 0x000e22000020f000 */
[----:B------:R-:W3:Y:S03]  /*6350*/  LDC R21, c[0x0][0x148] ;  /* 0x00005200ff157b82 */ /* 0x000ee60000000800 */
[----:B------:R-:W-:Y:S01]  /*6360*/  IMAD.X R4, RZ, RZ, ~R4, P1 ;  /* 0x000000ffff047224 */ /* 0x000fe200008e0e04 */
[----:B------:R-:W-:-:S03]  /*6370*/  ISETP.NE.U32.AND P1, PT, RZ, UR6, PT ;  /* 0x00000006ff007c0c */ /* 0x000fc6000bf25070 */
[----:B------:R-:W-:Y:S01]  /*6380*/  IMAD R4, R4, UR4, RZ ;  /* 0x0000000404047c24 */ /* 0x000fe2000f8e02ff */
[----:B------:R-:W-:-:S03]  /*6390*/  ISETP.NE.AND.EX P1, PT, RZ, UR7, PT, P1 ;  /* 0x00000007ff007c0c */ /* 0x000fc6000bf25310 */
[C---:B------:R-:W-:Y:S01]  /*63a0*/  IMAD R11, R5.reuse, UR5, R4 ;  /* 0x00000005050b7c24 */ /* 0x040fe2000f8e0204 */
[----:B------:R-:W-:Y:S01]  /*63b0*/  ULDC UR5, c[0x0][0x154] ;  /* 0x0000550000057ab9 */ /* 0x000fe20000000800 */
[----:B------:R-:W-:Y:S01]  /*63c0*/  IMAD.WIDE.U32 R4, R5, UR4, R2 ;  /* 0x0000000405047c25 */ /* 0x000fe2000f8e0002 */
[----:B------:R-:W-:-:S03]  /*63d0*/  ULDC UR4, c[0x0][0x618] ;  /* 0x0001860000047ab9 */ /* 0x000fc60000000800 */
[----:B0-----:R-:W-:Y:S02]  /*63e0*/  IMAD.MOV R10, RZ, RZ, -R20 ;  /* 0x000000ffff0a7224 */ /* 0x001fe400078e0a14 */
[----:B------:R-:W-:Y:S02]  /*63f0*/  IMAD.IADD R5, R5, 0x1, R11 ;  /* 0x0000000105057824 */ /* 0x000fe400078e020b */
[----:B-1----:R-:W-:Y:S01]  /*6400*/  IMAD R18, R19, R10, R18 ;  /* 0x0000000a13127224 */ /* 0x002fe200078e0212 */
[----:B--2---:R-:W-:Y:S02]  /*6410*/  I2FP.F32.U32 R10, R6 ;  /* 0x00000006000a7245 */ /* 0x004fe40000201000 */
[--C-:B------:R-:W-:Y:S02]  /*6420*/  SHF.R.U64 R19, R4, UR4, R5.reuse ;  /* 0x0000000404137c19 */ /* 0x100fe40008001205 */
[----:B------:R-:W-:Y:S01]  /*6430*/  SHF.R.U32.HI R4, RZ, UR4, R5 ;  /* 0x00000004ff047c19 */ /* 0x000fe20008011605 */
[----:B------:R-:W-:Y:S01]  /*6440*/  FMUL R10, R10, UR5 ;  /* 0x000000050a0a7c20 */ /* 0x000fe20008400000 */
[----:B------:R-:W-:-:S02]  /*6450*/  ULDC UR4, c[0x0][0x608] ;  /* 0x0001820000047ab9 */ /* 0x000fc40000000800 */
[--C-:B------:R-:W-:Y:S01]  /*6460*/  SHF.R.U64 R22, R19, UR4, R4.reuse ;  /* 0x0000000413167c19 */ /* 0x100fe20008001204 */
[----:B------:R0:W1:Y:S01]  /*6470*/  F2I.U32.TRUNC.NTZ R24, R10 ;  /* 0x0000000a00187305 */ /* 0x000062000020f000 */
[----:B------:R-:W-:Y:S01]  /*6480*/  SHF.R.U32.HI R5, RZ, UR4, R4 ;  /* 0x00000004ff057c19 */ /* 0x000fe20008011604 */
[----:B------:R-:W-:-:S03]  /*6490*/  ULDC UR4, c[0x0][0x658] ;  /* 0x0001960000047ab9 */ /* 0x000fc60000000800 */
[--C-:B------:R-:W-:Y:S02]  /*64a0*/  SHF.R.U64 R20, R22, UR4, R5.reuse ;  /* 0x0000000416147c19 */ /* 0x100fe40008001205 */
[----:B------:R-:W-:-:S03]  /*64b0*/  SHF.R.U32.HI R23, RZ, UR4, R5 ;  /* 0x00000004ff177c19 */ /* 0x000fc60008011605 */
[----:B------:R-:W-:Y:S02]  /*64c0*/  IMAD.MOV.U32 R4, RZ, RZ, R20 ;  /* 0x000000ffff047224 */ /* 0x000fe400078e0014 */
[----:B------:R-:W-:Y:S01]  /*64d0*/  IMAD.MOV.U32 R5, RZ, RZ, R23 ;  /* 0x000000ffff057224 */ /* 0x000fe200078e0017 */
[----:B0-----:R-:W-:Y:S06]  /*64e0*/  @!P1 BRA `(.L_x_124) ;  /* 0x0000000000289947 */ /* 0x001fec0003800000 */
        /* <DEDUP_REMOVED lines=10> */
.L_x_124:
[----:B------:R-:W-:Y:S01]  /*6590*/  ULDC UR4, c[0x0][0x648] ;  /* 0x0001920000047ab9 */ /* 0x000fe20000000800 */
[----:B------:R-:W-:Y:S01]  /*65a0*/  LOP3.LUT R22, R22, UR16, RZ, 0xc0, !PT ;  /* 0x0000001016167c12 */ /* 0x000fe2000f8ec0ff */
[----:B-1----:R-:W-:Y:S01]  /*65b0*/  IMAD.MOV R24, RZ, RZ, -R24 ;  /* 0x000000ffff187224 */ /* 0x002fe200078e0a18 */
[----:B------:R-:W-:Y:S01]  /*65c0*/  SHF.R.U64 R5, R4, UR4, R5 ;  /* 0x0000000404057c19 */ /* 0x000fe20008001205 */
[----:B------:R-:W-:Y:S01]  /*65d0*/  ULDC UR4, c[0x0][0x638] ;  /* 0x00018e0000047ab9 */ /* 0x000fe20000000800 */
[----:B------:R-:W-:Y:S01]  /*65e0*/  LOP3.LUT R19, R19, UR15, RZ, 0xc0, !PT ;  /* 0x0000000f13137c12 */ /* 0x000fe2000f8ec0ff */
[----:B---3--:R-:W-:Y:S01]  /*65f0*/  @P4 IMAD R18, R21, R24, R6 ;  /* 0x0000001815124224 */ /* 0x008fe200078e0206 */
[----:B------:R-:W-:Y:S01]  /*6600*/  ULDC UR5, c[0x0][0x610] ;  /* 0x0001840000057ab9 */ /* 0x000fe20000000800 */
[----:B------:R-:W-:Y:S02]  /*6610*/  IMAD.MOV R11, RZ, RZ, -R5 ;  /* 0x000000ffff0b7224 */ /* 0x000fe400078e0a05 */
[----:B------:R-:W-:-:S02]  /*6620*/  IMAD R5, R5, UR17, R22 ;  /* 0x0000001105057c24 */ /* 0x000fc4000f8e0216 */
[----:B------:R-:W-:Y:S01]  /*6630*/  IMAD R20, R11, UR4, R20 ;  /* 0x000000040b147c24 */ /* 0x000fe2000f8e0214 */
[----:B------:R-:W-:Y:S01]  /*6640*/  ULDC UR4, c[0x0][0x600] ;  /* 0x0001800000047ab9 */ /* 0x000fe20000000800 */
[----:B------:R-:W-:Y:S02]  /*6650*/  IMAD R18, R5, UR5, R18 ;  /* 0x0000000505127c24 */ /* 0x000fe4000f8e0212 */
[----:B------:R-:W-:Y:S02]  /*6660*/  IMAD R5, R20, UR4, R19 ;  /* 0x0000000414057c24 */ /* 0x000fe4000f8e0213 */
[----:B------:R-:W-:-:S03]  /*6670*/  IMAD.MOV.U32 R10, RZ, RZ, 0x1 ;  /* 0x00000001ff0a7424 */ /* 0x000fc600078e00ff */
[----:B------:R-:W-:Y:S02]  /*6680*/  SEL R4, R5, R18, !P4 ;  /* 0x0000001205047207 */ /* 0x000fe40006000000 */
[----:B------:R-:W-:Y:S01]  /*6690*/  SEL R6, R18, R5, !P4 ;  /* 0x0000000512067207 */ /* 0x000fe20006000000 */
[----:B------:R-:W-:-:S07]  /*66a0*/  IMAD.MOV.U32 R5, RZ, RZ, R16 ;  /* 0x000000ffff057224 */ /* 0x000fce00078e0010 */
.L_x_122:
[----:B------:R-:W-:Y:S05]  /*66b0*/  BSYNC B1 ;  /* 0x0000000000017941 */ /* 0x000fea0003800000 */
.L_x_121:
[----:B------:R-:W-:-:S13]  /*66c0*/  LOP3.LUT P1, RZ, R10, 0xff, RZ, 0xc0, !PT ;  /* 0x000000ff0aff7812 */ /* 0x000fda000782c0ff */
[----:B------:R-:W-:Y:S05]  /*66d0*/  @P1 BRA `(.L_x_125) ;  /* 0xfffffff400341947 */ /* 0x000fea000383ffff */
[----:B------:R-:W-:Y:S05]  /*66e0*/  BSYNC B0 ;  /* 0x0000000000007941 */ /* 0x000fea0003800000 */
.L_x_113:
[----:B------:R-:W-:-:S03]  /*66f0*/  UMOV UR4, 0xffffffff ;  /* 0xffffffff00047882 */ /* 0x000fc60000000000 */
[----:B------:R-:W-:Y:S05]  /*6700*/  BRA.DIV UR4, `(.L_x_126) ;  /* 0x0000000a04b47947 */ /* 0x000fea000b800000 */
[----:B------:R-:W-:-:S13]  /*6710*/  ELECT P0, URZ, PT ;  /* 0x00000000003f782f */ /* 0x000fda0003800000 */
.L_x_152:
[----:B------:R-:W-:Y:S04]  /*6720*/  BSSY B0, `(.L_x_127) ;  /* 0x0000085000007945 */ /* 0x000fe80003800000 */
[----:B------:R-:W-:Y:S05]  /*6730*/  @!P0 BRA `(.L_x_128) ;  /* 0x00000008000c8947 */ /* 0x000fea0003800000 */
[----:B------:R-:W-:-:S04]  /*6740*/  LOP3.LUT R7, R7, 0x2, RZ, 0xfc, !PT ;  /* 0x0000000207077812 */ /* 0x000fc800078efcff */
[----:B------:R-:W-:-:S13]  /*6750*/  ISETP.NE.AND P0, PT, R7, 0x3, PT ;  /* 0x000000030700780c */ /* 0x000fda0003f05270 */
[----:B------:R-:W-:Y:S05]  /*6760*/  @!P0 BRA `(.L_x_129) ;  /* 0x0000000000048947 */ /* 0x000fea0003800000 */
[----:B------:R-:W-:Y:S01]  /*6770*/  BPT.TRAP 0x1 ;  /* 0x000000040000795c */ /* 0x000fe20000300000 */
.L_x_129:
[----:B------:R-:W0:Y:S01]  /*6780*/  S2R R3, SR_CgaCtaId ;  /* 0x0000000000037919 */ /* 0x000e220000008800 */
[----:B------:R-:W-:Y:S02]  /*6790*/  MOV R0, 0x400 ;  /* 0x0000040000007802 */ /* 0x000fe40000000f00 */
[----:B------:R-:W-:Y:S02]  /*67a0*/  SHF.L.U32 R2, R12, 0x1f, RZ ;  /* 0x0000001f0c027819 */ /* 0x000fe400000006ff */
[----:B0-----:R-:W-:-:S05]  /*67b0*/  LEA R0, R3, R0, 0x18 ;  /* 0x0000000003007211 */ /* 0x001fca00078ec0ff */
[----:B------:R-:W-:-:S04]  /*67c0*/  VIADD R0, R0, 0x70 ;  /* 0x0000007000007836 */ /* 0x000fc80000000000 */
[C---:B------:R-:W-:Y:S02]  /*67d0*/  IMAD R5, R13.reuse, 0x8, R0 ;  /* 0x000000080d057824 */ /* 0x040fe400078e0200 */
[----:B------:R-:W-:Y:S02]  /*67e0*/  VIADD R13, R13, 0x1 ;  /* 0x000000010d0d7836 */ /* 0x000fe40000000000 */
[----:B------:R-:W0:Y:S03]  /*67f0*/  SYNCS.PHASECHK.TRANS64.TRYWAIT P0, [R5+URZ], R2 ;  /* 0x00000002050075a7 */ /* 0x000e26000800017f */
[----:B------:R-:W-:-:S04]  /*6800*/  ISETP.NE.AND P1, PT, R13, 0xe, PT ;  /* 0x0000000e0d00780c */ /* 0x000fc80003f25270 */
[----:B------:R-:W-:Y:S02]  /*6810*/  SEL R3, RZ, 0x1, P1 ;  /* 0x00000001ff037807 */ /* 0x000fe40000800000 */
[----:B------:R-:W-:Y:S02]  /*6820*/  SEL R13, R13, RZ, P1 ;  /* 0x000000ff0d0d7207 */ /* 0x000fe40000800000 */
[----:B------:R-:W-:-:S03]  /*6830*/  LOP3.LUT R12, R12, R3, RZ, 0x3c, !PT ;  /* 0x000000030c0c7212 */ /* 0x000fc600078e3cff */
[----:B------:R-:W-:Y:S01]  /*6840*/  IMAD R7, R13, 0x8, R0 ;  /* 0x000000080d077824 */ /* 0x000fe200078e0200 */
[----:B------:R-:W-:Y:S01]  /*6850*/  SHF.L.U32 R4, R12, 0x1f, RZ ;  /* 0x0000001f0c047819 */ /* 0x000fe200000006ff */
[----:B0-----:R-:W-:Y:S06]  /*6860*/  @!P0 BRA `(.L_x_130) ;  /* 0x0000000800808947 */ /* 0x001fec0003800000 */
.L_x_153:
[----:B------:R-:W1:Y:S01]  /*6870*/  SYNCS.PHASECHK.TRANS64.TRYWAIT P0, [R7+URZ], R4 ;  /* 0x00000004070075a7 */ /* 0x000e62000800017f */
[----:B0-----:R-:W-:-:S05]  /*6880*/  VIADD R2, R13, 0x1 ;  /* 0x000000010d027836 */ /* 0x001fca0000000000 */
[----:B------:R-:W-:-:S04]  /*6890*/  ISETP.NE.AND P1, PT, R2, 0xe, PT ;  /* 0x0000000e0200780c */ /* 0x000fc80003f25270 */
[----:B------:R-:W-:Y:S02]  /*68a0*/  SEL R3, RZ, 0x1, P1 ;  /* 0x00000001ff037807 */ /* 0x000fe40000800000 */
[----:B------:R-:W-:Y:S02]  /*68b0*/  SEL R9, R2, RZ, P1 ;  /* 0x000000ff02097207 */ /* 0x000fe40000800000 */
[----:B------:R-:W-:-:S03]  /*68c0*/  LOP3.LUT R12, R12, R3, RZ, 0x3c, !PT ;  /* 0x000000030c0c7212 */ /* 0x000fc600078e3cff */
[----:B------:R-:W-:Y:S01]  /*68d0*/  IMAD R6, R9, 0x8, R0 ;  /* 0x0000000809067824 */ /* 0x000fe200078e0200 */
[----:B------:R-:W-:Y:S01]  /*68e0*/  SHF.L.U32 R5, R12, 0x1f, RZ ;  /* 0x0000001f0c057819 */ /* 0x000fe200000006ff */
[----:B-1----:R-:W-:Y:S06]  /*68f0*/  @!P0 BRA `(.L_x_131) ;  /* 0x0000000800708947 */ /* 0x002fec0003800000 */
.L_x_154:
[----:B------:R-:W1:Y:S01]  /*6900*/  SYNCS.PHASECHK.TRANS64.TRYWAIT P0, [R6+URZ], R5 ;  /* 0x00000005060075a7 */ /* 0x000e62000800017f */
[----:B------:R-:W-:-:S05]  /*6910*/  VIADD R2, R9, 0x1 ;  /* 0x0000000109027836 */ /* 0x000fca0000000000 */
[----:B------:R-:W-:-:S04]  /*6920*/  ISETP.NE.AND P1, PT, R2, 0xe, PT ;  /* 0x0000000e0200780c */ /* 0x000fc80003f25270 */
[----:B------:R-:W-:Y:S02]  /*6930*/  SEL R3, RZ, 0x1, P1 ;  /* 0x00000001ff037807 */ /* 0x000fe40000800000 */
[----:B0-----:R-:W-:Y:S02]  /*6940*/  SEL R7, R2, RZ, P1 ;  /* 0x000000ff02077207 */ /* 0x001fe40000800000 */
[----:B------:R-:W-:-:S03]  /*6950*/  LOP3.LUT R12, R12, R3, RZ, 0x3c, !PT ;  /* 0x000000030c0c7212 */ /* 0x000fc600078e3cff */
[----:B------:R-:W-:Y:S01]  /*6960*/  IMAD R9, R7, 0x8, R0 ;  /* 0x0000000807097824 */ /* 0x000fe200078e0200 */
[----:B------:R-:W-:Y:S01]  /*6970*/  SHF.L.U32 R4, R12, 0x1f, RZ ;  /* 0x0000001f0c047819 */ /* 0x000fe200000006ff */
[----:B-1----:R-:W-:Y:S06]  /*6980*/  @!P0 BRA `(.L_x_132) ;  /* 0x0000000800608947 */ /* 0x002fec0003800000 */
.L_x_155:
[----:B------:R-:W1:Y:S01]  /*6990*/  SYNCS.PHASECHK.TRANS64.TRYWAIT P0, [R9+URZ], R4 ;  /* 0x00000004090075a7 */ /* 0x000e62000800017f */
[----:B------:R-:W-:-:S05]  /*69a0*/  VIADD R2, R7, 0x1 ;  /* 0x0000000107027836 */ /* 0x000fca0000000000 */
[----:B------:R-:W-:-:S04]  /*69b0*/  ISETP.NE.AND P1, PT, R2, 0xe, PT ;  /* 0x0000000e0200780c */ /* 0x000fc80003f25270 */
[----:B------:R-:W-:Y:S02]  /*69c0*/  SEL R3, RZ, 0x1, P1 ;  /* 0x00000001ff037807 */ /* 0x000fe40000800000 */
[----:B------:R-:W-:Y:S02]  /*69d0*/  SEL R7, R2, RZ, P1 ;  /* 0x000000ff02077207 */ /* 0x000fe40000800000 */
[----:B------:R-:W-:-:S03]  /*69e0*/  LOP3.LUT R12, R12, R3, RZ, 0x3c, !PT ;  /* 0x000000030c0c7212 */ /* 0x000fc600078e3cff */
[----:B0-----:R-:W-:Y:S01]  /*69f0*/  IMAD R6, R7, 0x8, R0 ;  /* 0x0000000807067824 */ /* 0x001fe200078e0200 */
[----:B------:R-:W-:Y:S01]  /*6a00*/  SHF.L.U32 R5, R12, 0x1f, RZ ;  /* 0x0000001f0c057819 */ /* 0x000fe200000006ff */
[----:B-1----:R-:W-:Y:S06]  /*6a10*/  @!P0 BRA `(.L_x_133) ;  /* 0x0000000800508947 */ /* 0x002fec0003800000 */
.L_x_156:
        /* <DEDUP_REMOVED lines=9> */
.L_x_157:
        /* <DEDUP_REMOVED lines=9> */
.L_x_158:
        /* <DEDUP_REMOVED lines=9> */
.L_x_159:
        /* <DEDUP_REMOVED lines=9> */
.L_x_160:
        /* <DEDUP_REMOVED lines=9> */
.L_x_161:
        /* <DEDUP_REMOVED lines=9> */
.L_x_162:
        /* <DEDUP_REMOVED lines=9> */
.L_x_163:
        /* <DEDUP_REMOVED lines=9> */
.L_x_164:
[----:B------:R-:W1:Y:S01]  /*6ea0*/  SYNCS.PHASECHK.TRANS64.TRYWAIT P0, [R6+URZ], R5 ;  /* 0x00000005060075a7 */ /* 0x000e62000800017f */
[----:B------:R-:W-:-:S05]  /*6eb0*/  VIADD R2, R7, 0x1 ;  /* 0x0000000107027836 */ /* 0x000fca0000000000 */
[----:B------:R-:W-:-:S04]  /*6ec0*/  ISETP.NE.AND P1, PT, R2, 0xe, PT ;  /* 0x0000000e0200780c */ /* 0x000fc80003f25270 */
[----:B0-----:R-:W-:Y:S02]  /*6ed0*/  SEL R4, RZ, 0x1, P1 ;  /* 0x00000001ff047807 */ /* 0x001fe40000800000 */
[----:B------:R-:W-:Y:S02]  /*6ee0*/  SEL R3, R2, RZ, P1 ;  /* 0x000000ff02037207 */ /* 0x000fe40000800000 */
[----:B------:R-:W-:Y:S01]  /*6ef0*/  LOP3.LUT R4, R11, R4, RZ, 0x3c, !PT ;  /* 0x000000040b047212 */ /* 0x000fe200078e3cff */
[----:B-1----:R-:W-:Y:S06]  /*6f00*/  @!P0 BRA `(.L_x_142) ;  /* 0x0000000400c88947 */ /* 0x002fec0003800000 */
.L_x_165:
[----:B------:R-:W-:Y:S01]  /*6f10*/  IMAD R3, R3, 0x8, R0 ;  /* 0x0000000803037824 */ /* 0x000fe200078e0200 */
[----:B------:R-:W-:-:S07]  /*6f20*/  SHF.L.U32 R0, R4, 0x1f, RZ ;  /* 0x0000001f04007819 */ /* 0x000fce00000006ff */
.L_x_143:
[----:B-1----:R1:W2:Y:S02]  /*6f30*/  SYNCS.PHASECHK.TRANS64.TRYWAIT P0, [R3+URZ], R0 ;  /* 0x00000000030075a7 */ /* 0x0022a4000800017f */
[----:B--2---:R-:W-:Y:S05]  /*6f40*/  @!P0 NANOSLEEP.SYNCS 0x989680 ;  /* 0x009896800000895d */ /* 0x004fea0003900000 */
[----:B------:R-:W2:Y:S02]  /*6f50*/  @!P0 SYNCS.PHASECHK.TRANS64 P0, [R3+URZ], R0 ;  /* 0x00000000030085a7 */ /* 0x000ea4000800007f */
[----:B--2---:R-:W-:Y:S05]  /*6f60*/  @!P0 BRA `(.L_x_143) ;  /* 0xfffffffc00f08947 */ /* 0x004fea000383ffff */
.L_x_128:
[----:B------:R-:W-:Y:S05]  /*6f70*/  BSYNC B0 ;  /* 0x0000000000007941 */ /* 0x000fea0003800000 */
.L_x_127:
[----:B------:R-:W-:Y:S05]  /*6f80*/  EXIT ;  /* 0x000000000000794d */ /* 0x000fea0003800000 */
.L_x_20:
[----:B0-----:R-:W-:-:S04]  /*6f90*/  IMAD.U32 R15, RZ, RZ, UR11 ;  /* 0x0000000bff0f7e24 */ /* 0x001fc8000f8e00ff */
[----:B------:R0:W1:Y:S03]  /*6fa0*/  SYNCS.PHASECHK.TRANS64.TRYWAIT P1, [R15+URZ+-0x8], R14 ;  /* 0xfffff80e0f0075a7 */ /* 0x000066000802017f */
[----:B-1----:R-:W-:Y:S05]  /*6fb0*/  @!P1 NANOSLEEP.SYNCS 0x989680 ;  /* 0x009896800000995d */ /* 0x002fea0003900000 */
[----:B------:R-:W1:Y:S02]  /*6fc0*/  @!P1 SYNCS.PHASECHK.TRANS64 P1, [R15+URZ+-0x8], R14 ;  /* 0xfffff80e0f0095a7 */ /* 0x000e64000802007f */
[----:B-1----:R-:W-:Y:S05]  /*6fd0*/  @!P1 BRA `(.L_x_20) ;  /* 0xfffffffc00ec9947 */ /* 0x002fea000383ffff */
[----:B------:R-:W-:Y:S05]  /*6fe0*/  BRA `(.L_x_144) ;  /* 0xffffffa800087947 */ /* 0x000fea000383ffff */
.L_x_25:
[----:B-1----:R-:W-:-:S04]  /*6ff0*/  IMAD.U32 R15, RZ, RZ, UR6 ;  /* 0x00000006ff0f7e24 */ /* 0x002fc8000f8e00ff */
[----:B------:R1:W3:Y:S03]  /*7000*/  SYNCS.PHASECHK.TRANS64.TRYWAIT P1, [R15+URZ], R14 ;  /* 0x0000000e0f0075a7 */ /* 0x0002e6000802017f */
[----:B---3--:R-:W-:Y:S05]  /*7010*/  @!P1 NANOSLEEP.SYNCS 0x989680 ;  /* 0x009896800000995d */ /* 0x008fea0003900000 */
[----:B------:R-:W3:Y:S02]  /*7020*/  @!P1 SYNCS.PHASECHK.TRANS64 P1, [R15+URZ], R14 ;  /* 0x0000000e0f0095a7 */ /* 0x000ee4000802007f */
[----:B---3--:R-:W-:Y:S05]  /*7030*/  @!P1 BRA `(.L_x_25) ;  /* 0xfffffffc00ec9947 */ /* 0x008fea000383ffff */
[----:B------:R-:W-:Y:S05]  /*7040*/  BRA `(.L_x_24) ;  /* 0xffffffa800b47947 */ /* 0x000fea000383ffff */
.L_x_31:
[----:B-1----:R-:W-:-:S04]  /*7050*/  IMAD.U32 R19, RZ, RZ, UR16 ;  /* 0x00000010ff137e24 */ /* 0x002fc8000f8e00ff */
[----:B------:R1:W3:Y:S03]  /*7060*/  SYNCS.PHASECHK.TRANS64.TRYWAIT P1, [R19+URZ], R18 ;  /* 0x00000012130075a7 */ /* 0x0002e6000802017f */
[----:B---3--:R-:W-:Y:S05]  /*7070*/  @!P1 NANOSLEEP.SYNCS 0x989680 ;  /* 0x009896800000995d */ /* 0x008fea0003900000 */
[----:B------:R-:W3:Y:S02]  /*7080*/  @!P1 SYNCS.PHASECHK.TRANS64 P1, [R19+URZ], R18 ;  /* 0x00000012130095a7 */ /* 0x000ee4000802007f */
[----:B---3--:R-:W-:Y:S05]  /*7090*/  @!P1 BRA `(.L_x_31) ;  /* 0xfffffffc00ec9947 */ /* 0x008fea000383ffff */
[----:B------:R-:W-:Y:S05]  /*70a0*/  BRA `(.L_x_30) ;  /* 0xffffffb0003c7947 */ /* 0x000fea000383ffff */
.L_x_41:
[----:B0-----:R-:W-:-:S04]  /*70b0*/  IMAD.U32 R15, RZ, RZ, UR11 ;  /* 0x0000000bff0f7e24 */ /* 0x001fc8000f8e00ff */
[----:B------:R0:W1:Y:S03]  /*70c0*/  SYNCS.PHASECHK.TRANS64.TRYWAIT P1, [R15+URZ+0x8], R14 ;  /* 0x0000080e0f0075a7 */ /* 0x000066000802017f */
[----:B-1----:R-:W-:Y:S05]  /*70d0*/  @!P1 NANOSLEEP.SYNCS 0x989680 ;  /* 0x009896800000995d */ /* 0x002fea0003900000 */
[----:B------:R-:W1:Y:S02]  /*70e0*/  @!P1 SYNCS.PHASECHK.TRANS64 P1, [R15+URZ+0x8], R14 ;  /* 0x0000080e0f0095a7 */ /* 0x000e64000802007f */
[----:B-1----:R-:W-:Y:S05]  /*70f0*/  @!P1 BRA `(.L_x_41) ;  /* 0xfffffffc00ec9947 */ /* 0x002fea000383ffff */
[----:B------:R-:W-:Y:S05]  /*7100*/  BRA `(.L_x_145) ;  /* 0xffffffb800bc7947 */ /* 0x000fea000383ffff */
.L_x_114:
[----:B------:R-:W-:Y:S01]  /*7110*/  BSSY B1, `(.L_x_146) ;  /* 0x0000006000017945 */ /* 0x000fe20003800000 */
[----:B------:R-:W-:-:S07]  /*7120*/  IMAD.MOV.U32 R10, RZ, RZ, -0x1 ;  /* 0xffffffffff0a7424 */ /* 0x000fce00078e00ff */
[----:B------:R-:W-:Y:S05]  /*7130*/  WARPSYNC.COLLECTIVE R10, `(.L_x_147) ;  /* 0x000000000a0c7348 */ /* 0x000fea0003c00000 */
[----:B------:R-:W-:Y:S02]  /*7140*/  ELECT P1, UR62, PT ;  /* 0x00000000003e782f */ /* 0x000fe40003820000 */
[----:B------:R-:W-:Y:S01]  /*7150*/  MOV R10, UR62 ;  /* 0x0000003e000a7c02 */ /* 0x000fe20008000f00 */
[----:B------:R-:W-:Y:S10]  /*7160*/  ENDCOLLECTIVE ;  /* 0x000000000000791b */ /* 0x000ff40003800000 */
.L_x_147:
[----:B------:R-:W-:Y:S05]  /*7170*/  BSYNC B1 ;  /* 0x0000000000017941 */ /* 0x000fea0003800000 */
.L_x_146:
[----:B------:R-:W-:Y:S05]  /*7180*/  BRA `(.L_x_148) ;  /* 0xffffffe800947947 */ /* 0x000fea000383ffff */
.L_x_117:
[----:B0-----:R0:W1:Y:S02]  /*7190*/  SYNCS.PHASECHK.TRANS64.TRYWAIT P1, [R19+URZ+0x70], R10 ;  /* 0x0000700a130075a7 */ /* 0x001064000802017f */
[----:B-1----:R-:W-:Y:S05]  /*71a0*/  @!P1 NANOSLEEP.SYNCS 0x989680 ;  /* 0x009896800000995d */ /* 0x002fea0003900000 */
[----:B------:R-:W1:Y:S02]  /*71b0*/  @!P1 SYNCS.PHASECHK.TRANS64 P1, [R19+URZ+0x70], R10 ;  /* 0x0000700a130095a7 */ /* 0x000e64000802007f */
[----:B-1----:R-:W-:Y:S05]  /*71c0*/  @!P1 BRA `(.L_x_117) ;  /* 0xfffffffc00f09947 */ /* 0x002fea000383ffff */
[----:B------:R-:W-:Y:S05]  /*71d0*/  BRA `(.L_x_149) ;  /* 0xffffffe800d07947 */ /* 0x000fea000383ffff */
.L_x_126:
[----:B------:R-:W-:Y:S01]  /*71e0*/  BSSY B0, `(.L_x_150) ;  /* 0x0000006000007945 */ /* 0x000fe20003800000 */
[----:B------:R-:W-:-:S07]  /*71f0*/  IMAD.MOV.U32 R10, RZ, RZ, -0x1 ;  /* 0xffffffffff0a7424 */ /* 0x000fce00078e00ff */
[----:B------:R-:W-:Y:S05]  /*7200*/  WARPSYNC.COLLECTIVE R10, `(.L_x_151) ;  /* 0x000000000a0c7348 */ /* 0x000fea0003c00000 */
[----:B------:R-:W-:Y:S02]  /*7210*/  ELECT P1, UR62, PT ;  /* 0x00000000003e782f */ /* 0x000fe40003820000 */
[----:B------:R-:W-:Y:S01]  /*7220*/  MOV R10, UR62 ;  /* 0x0000003e000a7c02 */ /* 0x000fe20008000f00 */
[----:B------:R-:W-:Y:S10]  /*7230*/  ENDCOLLECTIVE ;  /* 0x000000000000791b */ /* 0x000ff40003800000 */
.L_x_151:
[----:B------:R-:W-:Y:S05]  /*7240*/  BSYNC B0 ;  /* 0x0000000000007941 */ /* 0x000fea0003800000 */
.L_x_150:
[----:B------:R-:W-:Y:S01]  /*7250*/  PLOP3.LUT P0, PT, P1, PT, PT, 0x80, 0x0 ;  /* 0x000000000000781c */ /* 0x000fe20000f0f070 */
[----:B------:R-:W-:-:S12]  /*7260*/  BRA `(.L_x_152) ;  /* 0xfffffff4002c7947 */ /* 0x000fd8000383ffff */
.L_x_130:
[----:B0-----:R0:W1:Y:S02]  /*7270*/  SYNCS.PHASECHK.TRANS64.TRYWAIT P0, [R5+URZ], R2 ;  /* 0x00000002050075a7 */ /* 0x001064000800017f */
[----:B-1----:R-:W-:Y:S05]  /*7280*/  @!P0 NANOSLEEP.SYNCS 0x989680 ;  /* 0x009896800000895d */ /* 0x002fea0003900000 */
[----:B------:R-:W1:Y:S02]  /*7290*/  @!P0 SYNCS.PHASECHK.TRANS64 P0, [R5+URZ], R2 ;  /* 0x00000002050085a7 */ /* 0x000e64000800007f */
[----:B-1----:R-:W-:Y:S05]  /*72a0*/  @!P0 BRA `(.L_x_130) ;  /* 0xfffffffc00f08947 */ /* 0x002fea000383ffff */
[----:B------:R-:W-:Y:S05]  /*72b0*/  BRA `(.L_x_153) ;  /* 0xfffffff4006c7947 */ /* 0x000fea000383ffff */
.L_x_131:
[----:B0-----:R0:W1:Y:S02]  /*72c0*/  SYNCS.PHASECHK.TRANS64.TRYWAIT P0, [R7+URZ], R4 ;  /* 0x00000004070075a7 */ /* 0x001064000800017f */
[----:B-1----:R-:W-:Y:S05]  /*72d0*/  @!P0 NANOSLEEP.SYNCS 0x989680 ;  /* 0x009896800000895d */ /* 0x002fea0003900000 */
[----:B------:R-:W1:Y:S02]  /*72e0*/  @!P0 SYNCS.PHASECHK.TRANS64 P0, [R7+URZ], R4 ;  /* 0x00000004070085a7 */ /* 0x000e64000800007f */
[----:B-1----:R-:W-:Y:S05]  /*72f0*/  @!P0 BRA `(.L_x_131) ;  /* 0xfffffffc00f08947 */ /* 0x002fea000383ffff */
[----:B------:R-:W-:Y:S05]  /*7300*/  BRA `(.L_x_154) ;  /* 0xfffffff4007c7947 */ /* 0x000fea000383ffff */
.L_x_132:
[----:B0-----:R0:W1:Y:S02]  /*7310*/  SYNCS.PHASECHK.TRANS64.TRYWAIT P0, [R6+URZ], R5 ;  /* 0x00000005060075a7 */ /* 0x001064000800017f */
[----:B-1----:R-:W-:Y:S05]  /*7320*/  @!P0 NANOSLEEP.SYNCS 0x989680 ;  /* 0x009896800000895d */ /* 0x002fea0003900000 */
[----:B------:R-:W1:Y:S02]  /*7330*/  @!P0 SYNCS.PHASECHK.TRANS64 P0, [R6+URZ], R5 ;  /* 0x00000005060085a7 */ /* 0x000e64000800007f */
[----:B-1----:R-:W-:Y:S05]  /*7340*/  @!P0 BRA `(.L_x_132) ;  /* 0xfffffffc00f08947 */ /* 0x002fea000383ffff */
[----:B------:R-:W-:Y:S05]  /*7350*/  BRA `(.L_x_155) ;  /* 0xfffffff4008c7947 */ /* 0x000fea000383ffff */
.L_x_133:
[----:B0-----:R0:W1:Y:S02]  /*7360*/  SYNCS.PHASECHK.TRANS64.TRYWAIT P0, [R9+URZ], R4 ;  /* 0x00000004090075a7 */ /* 0x001064000800017f */
[----:B-1----:R-:W-:Y:S05]  /*7370*/  @!P0 NANOSLEEP.SYNCS 0x989680 ;  /* 0x009896800000895d */ /* 0x002fea0003900000 */
[----:B------:R-:W1:Y:S02]  /*7380*/  @!P0 SYNCS.PHASECHK.TRANS64 P0, [R9+URZ], R4 ;  /* 0x00000004090085a7 */ /* 0x000e64000800007f */
[----:B-1----:R-:W-:Y:S05]  /*7390*/  @!P0 BRA `(.L_x_133) ;  /* 0xfffffffc00f08947 */ /* 0x002fea000383ffff */
[----:B------:R-:W-:Y:S05]  /*73a0*/  BRA `(.L_x_156) ;  /* 0xfffffff4009c7947 */ /* 0x000fea000383ffff */
.L_x_134:
[----:B0-----:R0:W1:Y:S02]  /*73b0*/  SYNCS.PHASECHK.TRANS64.TRYWAIT P0, [R6+URZ], R5 ;  /* 0x00000005060075a7 */ /* 0x001064000800017f */
[----:B-1----:R-:W-:Y:S05]  /*73c0*/  @!P0 NANOSLEEP.SYNCS 0x989680 ;  /* 0x009896800000895d */ /* 0x002fea0003900000 */
[----:B------:R-:W1:Y:S02]  /*73d0*/  @!P0 SYNCS.PHASECHK.TRANS64 P0, [R6+URZ], R5 ;  /* 0x00000005060085a7 */ /* 0x000e64000800007f */
[----:B-1----:R-:W-:Y:S05]  /*73e0*/  @!P0 BRA `(.L_x_134) ;  /* 0xfffffffc00f08947 */ /* 0x002fea000383ffff */
[----:B------:R-:W-:Y:S05]  /*73f0*/  BRA `(.L_x_157) ;  /* 0xfffffff400ac7947 */ /* 0x000fea000383ffff */
.L_x_135:
[----:B0-----:R0:W1:Y:S02]  /*7400*/  SYNCS.PHASECHK.TRANS64.TRYWAIT P0, [R9+URZ], R4 ;  /* 0x00000004090075a7 */ /* 0x001064000800017f */
[----:B-1----:R-:W-:Y:S05]  /*7410*/  @!P0 NANOSLEEP.SYNCS 0x989680 ;  /* 0x009896800000895d */ /* 0x002fea0003900000 */
[----:B------:R-:W1:Y:S02]  /*7420*/  @!P0 SYNCS.PHASECHK.TRANS64 P0, [R9+URZ], R4 ;  /* 0x00000004090085a7 */ /* 0x000e64000800007f */
[----:B-1----:R-:W-:Y:S05]  /*7430*/  @!P0 BRA `(.L_x_135) ;  /* 0xfffffffc00f08947 */ /* 0x002fea000383ffff */
[----:B------:R-:W-:Y:S05]  /*7440*/  BRA `(.L_x_158) ;  /* 0xfffffff400bc7947 */ /* 0x000fea000383ffff */
.L_x_136:
[----:B0-----:R0:W1:Y:S02]  /*7450*/  SYNCS.PHASECHK.TRANS64.TRYWAIT P0, [R6+URZ], R5 ;  /* 0x00000005060075a7 */ /* 0x001064000800017f */
[----:B-1----:R-:W-:Y:S05]  /*7460*/  @!P0 NANOSLEEP.SYNCS 0x989680 ;  /* 0x009896800000895d */ /* 0x002fea0003900000 */
[----:B------:R-:W1:Y:S02]  /*7470*/  @!P0 SYNCS.PHASECHK.TRANS64 P0, [R6+URZ], R5 ;  /* 0x00000005060085a7 */ /* 0x000e64000800007f */
[----:B-1----:R-:W-:Y:S05]  /*7480*/  @!P0 BRA `(.L_x_136) ;  /* 0xfffffffc00f08947 */ /* 0x002fea000383ffff */
[----:B------:R-:W-:Y:S05]  /*7490*/  BRA `(.L_x_159) ;  /* 0xfffffff400cc7947 */ /* 0x000fea000383ffff */
.L_x_137:
[----:B0-----:R0:W1:Y:S02]  /*74a0*/  SYNCS.PHASECHK.TRANS64.TRYWAIT P0, [R9+URZ], R4 ;  /* 0x00000004090075a7 */ /* 0x001064000800017f */
[----:B-1----:R-:W-:Y:S05]  /*74b0*/  @!P0 NANOSLEEP.SYNCS 0x989680 ;  /* 0x009896800000895d */ /* 0x002fea0003900000 */
[----:B------:R-:W1:Y:S02]  /*74c0*/  @!P0 SYNCS.PHASECHK.TRANS64 P0, [R9+URZ], R4 ;  /* 0x00000004090085a7 */ /* 0x000e64000800007f */
[----:B-1----:R-:W-:Y:S05]  /*74d0*/  @!P0 BRA `(.L_x_137) ;  /* 0xfffffffc00f08947 */ /* 0x002fea000383ffff */
[----:B------:R-:W-:Y:S05]  /*74e0*/  BRA `(.L_x_160) ;  /* 0xfffffff400dc7947 */ /* 0x000fea000383ffff */
.L_x_138:
[----:B0-----:R0:W1:Y:S02]  /*74f0*/  SYNCS.PHASECHK.TRANS64.TRYWAIT P0, [R6+URZ], R5 ;  /* 0x00000005060075a7 */ /* 0x001064000800017f */
[----:B-1----:R-:W-:Y:S05]  /*7500*/  @!P0 NANOSLEEP.SYNCS 0x989680 ;  /* 0x009896800000895d */ /* 0x002fea0003900000 */
[----:B------:R-:W1:Y:S02]  /*7510*/  @!P0 SYNCS.PHASECHK.TRANS64 P0, [R6+URZ], R5 ;  /* 0x00000005060085a7 */ /* 0x000e64000800007f */
[----:B-1----:R-:W-:Y:S05]  /*7520*/  @!P0 BRA `(.L_x_138) ;  /* 0xfffffffc00f08947 */ /* 0x002fea000383ffff */
[----:B------:R-:W-:Y:S05]  /*7530*/  BRA `(.L_x_161) ;  /* 0xfffffff400ec7947 */ /* 0x000fea000383ffff */
.L_x_139:
[----:B0-----:R0:W1:Y:S02]  /*7540*/  SYNCS.PHASECHK.TRANS64.TRYWAIT P0, [R9+URZ], R4 ;  /* 0x00000004090075a7 */ /* 0x001064000800017f */
[----:B-1----:R-:W-:Y:S05]  /*7550*/  @!P0 NANOSLEEP.SYNCS 0x989680 ;  /* 0x009896800000895d */ /* 0x002fea0003900000 */
[----:B------:R-:W1:Y:S02]  /*7560*/  @!P0 SYNCS.PHASECHK.TRANS64 P0, [R9+URZ], R4 ;  /* 0x00000004090085a7 */ /* 0x000e64000800007f */
[----:B-1----:R-:W-:Y:S05]  /*7570*/  @!P0 BRA `(.L_x_139) ;  /* 0xfffffffc00f08947 */ /* 0x002fea000383ffff */
[----:B------:R-:W-:Y:S05]  /*7580*/  BRA `(.L_x_162) ;  /* 0xfffffff400fc7947 */ /* 0x000fea000383ffff */
.L_x_140:
[----:B0-----:R0:W1:Y:S02]  /*7590*/  SYNCS.PHASECHK.TRANS64.TRYWAIT P0, [R6+URZ], R5 ;  /* 0x00000005060075a7 */ /* 0x001064000800017f */
[----:B-1----:R-:W-:Y:S05]  /*75a0*/  @!P0 NANOSLEEP.SYNCS 0x989680 ;  /* 0x009896800000895d */ /* 0x002fea0003900000 */
[----:B------:R-:W1:Y:S02]  /*75b0*/  @!P0 SYNCS.PHASECHK.TRANS64 P0, [R6+URZ], R5 ;  /* 0x00000005060085a7 */ /* 0x000e64000800007f */
[----:B-1----:R-:W-:Y:S05]  /*75c0*/  @!P0 BRA `(.L_x_140) ;  /* 0xfffffffc00f08947 */ /* 0x002fea000383ffff */
[----:B------:R-:W-:Y:S05]  /*75d0*/  BRA `(.L_x_163) ;  /* 0xfffffff8000c7947 */ /* 0x000fea000383ffff */
.L_x_141:
[----:B0-----:R0:W1:Y:S02]  /*75e0*/  SYNCS.PHASECHK.TRANS64.TRYWAIT P0, [R9+URZ], R4 ;  /* 0x00000004090075a7 */ /* 0x001064000800017f */
[----:B-1----:R-:W-:Y:S05]  /*75f0*/  @!P0 NANOSLEEP.SYNCS 0x989680 ;  /* 0x009896800000895d */ /* 0x002fea0003900000 */
[----:B------:R-:W1:Y:S02]  /*7600*/  @!P0 SYNCS.PHASECHK.TRANS64 P0, [R9+URZ], R4 ;  /* 0x00000004090085a7 */ /* 0x000e64000800007f */
[----:B-1----:R-:W-:Y:S05]  /*7610*/  @!P0 BRA `(.L_x_141) ;  /* 0xfffffffc00f08947 */ /* 0x002fea000383ffff */
[----:B------:R-:W-:Y:S05]  /*7620*/  BRA `(.L_x_164) ;  /* 0xfffffff8001c7947 */ /* 0x000fea000383ffff */
.L_x_142:
[----:B0-----:R0:W1:Y:S02]  /*7630*/  SYNCS.PHASECHK.TRANS64.TRYWAIT P0, [R6+URZ], R5 ;  /* 0x00000005060075a7 */ /* 0x001064000800017f */
[----:B-1----:R-:W-:Y:S05]  /*7640*/  @!P0 NANOSLEEP.SYNCS 0x989680 ;  /* 0x009896800000895d */ /* 0x002fea0003900000 */
[----:B------:R-:W1:Y:S02]  /*7650*/  @!P0 SYNCS.PHASECHK.TRANS64 P0, [R6+URZ], R5 ;  /* 0x00000005060085a7 */ /* 0x000e64000800007f */
[----:B-1----:R-:W-:Y:S05]  /*7660*/  @!P0 BRA `(.L_x_142) ;  /* 0xfffffffc00f08947 */ /* 0x002fea000383ffff */
[----:B------:R-:W-:Y:S05]  /*7670*/  BRA `(.L_x_165) ;  /* 0xfffffff800247947 */ /* 0x000fea000383ffff */
.L_x_166:
[----:B------:R-:W-:-:S00]  /*7680*/  BRA `(.L_x_166) ;  /* 0xfffffffc00fc7947 */ /* 0x000fc0000383ffff */
[----:B------:R-:W-:-:S00]  /*7690*/  NOP ;  /* 0x0000000000007918 */ /* 0x000fc00000000000 */
        /* <DEDUP_REMOVED lines=14> */
.L_x_167:


//--------------------- .nv.shared._ZN7cutlass13device_kernelINS_4gemm6kernel13GemmUniversalIN4cute5tupleIJiiiiEEENS1_10collective13CollectiveMmaINS1_37MainloopSm90TmaGmmaWarpSpecializedFP8ILi14ENS5_IJNS4_1CILi1EEENSA_ILi8EEESB_EEENS1_32KernelTmaWarpSpecializedPingpongEEENS5_IJNSA_ILi64EEESG_NSA_ILi128EEEEEENS_12float_e4m3_tENS5_IJlSB_lEEESJ_SK_NS4_8TiledMMAINS4_8MMA_AtomIJNS4_4SM904GMMA30MMA_64x64x32_F32E4M3E4M3_SS_TNILNSO_7ScaleInE1ELSQ_1EEEEEENS4_6LayoutINS5_IJSB_SB_SB_EEENS5_IJNSA_ILi0EEESV_SV_EEEEENS5_IJNS4_10UnderscoreESY_SY_EEEEENS4_23SM90_TMA_LOAD_MULTICASTENS4_14ComposedLayoutINS4_7SwizzleILi3ELi4ELi3EEENS4_18smem_ptr_flag_bitsILi8EEENST_INS5_IJSC_SH_EEENS5_IJSH_SB_EEEEEEEvNS4_8identityENS4_13SM90_TMA_LOADES1A_vS1B_EENS_8epilogue10collective6detail29Sm90TmaWarpSpecializedAdapterINS1F_15DefaultEpilogueISJ_SK_SK_NS1E_6thread17LinearCombinationISJ_Li1EffLNS1J_9ScaleType4KindE0ELNS_15FloatRoundStyleE2ESJ_EENS1_15EpilogueDefaultEEEEEvvEEEEvNT_6ParamsE --------------------------
	.section	.nv.shared._ZN7cutlass13device_kernelINS_4gemm6kernel13GemmUniversalIN4cute5tupleIJiiiiEEENS1_10collective13CollectiveMmaINS1_37MainloopSm90TmaGmmaWarpSpecializedFP8ILi14ENS5_IJNS4_1CILi1EEENSA_ILi8EEESB_EEENS1_32KernelTmaWarpSpecializedPingpongEEENS5_IJNSA_ILi64EEESG_NSA_ILi128EEEEEENS_12float_e4m3_tENS5_IJlSB_lEEESJ_SK_NS4_8TiledMMAINS4_8MMA_AtomIJNS4_4SM904GMMA30MMA_64x64x32_F32E4M3E4M3_SS_TNILNSO_7ScaleInE1ELSQ_1EEEEEENS4_6LayoutINS5_IJSB_SB_SB_EEENS5_IJNSA_ILi0EEESV_SV_EEEEENS5_IJNS4_10UnderscoreESY_SY_EEEEENS4_23SM90_TMA_LOAD_MULTICASTENS4_14ComposedLayoutINS4_7SwizzleILi3ELi4ELi3EEENS4_18smem_ptr_flag_bitsILi8EEENST_INS5_IJSC_SH_EEENS5_IJSH_SB_EEEEEEEvNS4_8identityENS4_13SM90_TMA_LOADES1A_vS1B_EENS_8epilogue10collective6detail29Sm90TmaWarpSpecializedAdapterINS1F_15DefaultEpilogueISJ_SK_SK_NS1E_6thread17LinearCombinationISJ_Li1EffLNS1J_9ScaleType4KindE0ELNS_15FloatRoundStyleE2ESJ_EENS1_15EpilogueDefaultEEEEEvvEEEEvNT_6ParamsE,"aw",@nobits
	.sectionflags	@""
	.align	16
	.zero		1024


//--------------------- .nv.shared.reserved.0     --------------------------
	.section	.nv.shared.reserved.0,"aw",@nobits
	.weak		__nv_reservedSMEM_offset_0_alias
	.size		__nv_reservedSMEM_offset_0_alias, 0, 0
	.other		__nv_reservedSMEM_offset_0_alias,@"STO_CUDA_RESERVED_SHARED STV_DEFAULT"
__nv_reservedSMEM_offset_0_alias:
	.zero		0


//--------------------- .nv.global                --------------------------
	.section	.nv.global,"aw",@nobits
.nv.global:
	.type		_ZN40_INTERNAL_73c4648a_4_k_cu_b254ce39_233114cute1_E,@object
	.size		_ZN40_INTERNAL_73c4648a_4_k_cu_b254ce39_233114cute1_E,(_ZN40_INTERNAL_73c4648a_4_k_cu_b254ce39_233114cuda3std3__45__cpo6cbeginE - _ZN40_INTERNAL_73c4648a_4_k_cu_b254ce39_233114cute1_E)
_ZN40_INTERNAL_73c4648a_4_k_cu_b254ce39_233114cute1_E:
	.zero		1
	.type		_ZN40_INTERNAL_73c4648a_4_k_cu_b254ce39_233114cuda3std3__45__cpo6cbeginE,@object
	.size		_ZN40_INTERNAL_73c4648a_4_k_cu_b254ce39_233114cuda3std3__45__cpo6cbeginE,(_ZN40_INTERNAL_73c4648a_4_k_cu_b254ce39_233114cuda3std3__48in_placeE - _ZN40_INTERNAL_73c4648a_4_k_cu_b254ce39_233114cuda3std3__45__cpo6cbeginE)
_ZN40_INTERNAL_73c4648a_4_k_cu_b254ce39_233114cuda3std3__45__cpo6cbeginE:
	.zero		1
	.type		_ZN40_INTERNAL_73c4648a_4_k_cu_b254ce39_233114cuda3std3__48in_placeE,@object
	.size		_ZN40_INTERNAL_73c4648a_4_k_cu_b254ce39_233114cuda3std3__48in_placeE,(_ZN40_INTERNAL_73c4648a_4_k_cu_b254ce39_233114cuda3std6ranges3__45__cpo9iter_moveE - _ZN40_INTERNAL_73c4648a_4_k_cu_b254ce39_233114cuda3std3__48in_placeE)
_ZN40_INTERNAL_73c4648a_4_k_cu_b254ce39_233114cuda3std3__48in_placeE:
	.zero		1
	.type		_ZN40_INTERNAL_73c4648a_4_k_cu_b254ce39_233114cuda3std6ranges3__45__cpo9iter_moveE,@object
	.size		_ZN40_INTERNAL_73c4648a_4_k_cu_b254ce39_233114cuda3std6ranges3__45__cpo9iter_moveE,(_ZN40_INTERNAL_73c4648a_4_k_cu_b254ce39_233114cuda3std3__45__cpo5beginE - _ZN40_INTERNAL_73c4648a_4_k_cu_b254ce39_233114cuda3std6ranges3__45__cpo9iter_moveE)
_ZN40_INTERNAL_73c4648a_4_k_cu_b254ce39_233114cuda3std6ranges3__45__cpo9iter_moveE:
	.zero		1
	.type		_ZN40_INTERNAL_73c4648a_4_k_cu_b254ce39_233114cuda3std3__45__cpo5beginE,@object
	.size		_ZN40_INTERNAL_73c4648a_4_k_cu_b254ce39_233114cuda3std3__45__cpo5beginE,(_ZN40_INTERNAL_73c4648a_4_k_cu_b254ce39_233114cuda3std3__442_GLOBAL__N__73c4648a_4_k_cu_b254ce39_233116ignoreE - _ZN40_INTERNAL_73c4648a_4_k_cu_b254ce39_233114cuda3std3__45__cpo5beginE)
_ZN40_INTERNAL_73c4648a_4_k_cu_b254ce39_233114cuda3std3__45__cpo5beginE:
	.zero		1
	.type		_ZN40_INTERNAL_73c4648a_4_k_cu_b254ce39_233114cuda3std3__442_GLOBAL__N__73c4648a_4_k_cu_b254ce39_233116ignoreE,@object
	.size		_ZN40_INTERNAL_73c4648a_4_k_cu_b254ce39_233114cuda3std3__442_GLOBAL__N__73c4648a_4_k_cu_b254ce39_233116ignoreE,(_ZN40_INTERNAL_73c4648a_4_k_cu_b254ce39_233114cute7productE - _ZN40_INTERNAL_73c4648a_4_k_cu_b254ce39_233114cuda3std3__442_GLOBAL__N__73c4648a_4_k_cu_b254ce39_233116ignoreE)
_ZN40_INTERNAL_73c4648a_4_k_cu_b254ce39_233114cuda3std3__442_GLOBAL__N__73c4648a_4_k_cu_b254ce39_233116ignoreE:
	.zero		1
	.type		_ZN40_INTERNAL_73c4648a_4_k_cu_b254ce39_233114cute7productE,@object
	.size		_ZN40_INTERNAL_73c4648a_4_k_cu_b254ce39_233114cute7productE,(_ZN40_INTERNAL_73c4648a_4_k_cu_b254ce39_233114cuda3std3__45__cpo3endE - _ZN40_INTERNAL_73c4648a_4_k_cu_b254ce39_233114cute7productE)
_ZN40_INTERNAL_73c4648a_4_k_cu_b254ce39_233114cute7productE:
	.zero		1
	.type		_ZN40_INTERNAL_73c4648a_4_k_cu_b254ce39_233114cuda3std3__45__cpo3endE,@object
	.size		_ZN40_INTERNAL_73c4648a_4_k_cu_b254ce39_233114cuda3std3__45__cpo3endE,(_ZN40_INTERNAL_73c4648a_4_k_cu_b254ce39_233114cuda3std3__419piecewise_constructE - _ZN40_INTERNAL_73c4648a_4_k_cu_b254ce39_233114cuda3std3__45__cpo3endE)
_ZN40_INTERNAL_73c4648a_4_k_cu_b254ce39_233114cuda3std3__45__cpo3endE:
	.zero		1
	.type		_ZN40_INTERNAL_73c4648a_4_k_cu_b254ce39_233114cuda3std3__419piecewise_constructE,@object
	.size		_ZN40_INTERNAL_73c4648a_4_k_cu_b254ce39_233114cuda3std3__419piecewise_constructE,(_ZN40_INTERNAL_73c4648a_4_k_cu_b254ce39_233114cuda3std3__45__cpo4cendE - _ZN40_INTERNAL_73c4648a_4_k_cu_b254ce39_233114cuda3std3__419piecewise_constructE)
_ZN40_INTERNAL_73c4648a_4_k_cu_b254ce39_233114cuda3std3__419piecewise_constructE:
	.zero		1
	.type		_ZN40_INTERNAL_73c4648a_4_k_cu_b254ce39_233114cuda3std3__45__cpo4cendE,@object
	.size		_ZN40_INTERNAL_73c4648a_4_k_cu_b254ce39_233114cuda3std3__45__cpo4cendE,(_ZN40_INTERNAL_73c4648a_4_k_cu_b254ce39_233114cuda3std6ranges3__45__cpo4swapE - _ZN40_INTERNAL_73c4648a_4_k_cu_b254ce39_233114cuda3std3__45__cpo4cendE)
_ZN40_INTERNAL_73c4648a_4_k_cu_b254ce39_233114cuda3std3__45__cpo4cendE:
	.zero		1
	.type		_ZN40_INTERNAL_73c4648a_4_k_cu_b254ce39_233114cuda3std6ranges3__45__cpo4swapE,@object
	.size		_ZN40_INTERNAL_73c4648a_4_k_cu_b254ce39_233114cuda3std6ranges3__45__cpo4swapE,(.L_7 - _ZN40_INTERNAL_73c4648a_4_k_cu_b254ce39_233114cuda3std6ranges3__45__cpo4swapE)
_ZN40_INTERNAL_73c4648a_4_k_cu_b254ce39_233114cuda3std6ranges3__45__cpo4swapE:
	.zero		1
.L_7:


//--------------------- .nv.constant0._ZN7cutlass13device_kernelINS_4gemm6kernel13GemmUniversalIN4cute5tupleIJiiiiEEENS1_10collective13CollectiveMmaINS1_37MainloopSm90TmaGmmaWarpSpecializedFP8ILi14ENS5_IJNS4_1CILi1EEENSA_ILi8EEESB_EEENS1_32KernelTmaWarpSpecializedPingpongEEENS5_IJNSA_ILi64EEESG_NSA_ILi128EEEEEENS_12float_e4m3_tENS5_IJlSB_lEEESJ_SK_NS4_8TiledMMAINS4_8MMA_AtomIJNS4_4SM904GMMA30MMA_64x64x32_F32E4M3E4M3_SS_TNILNSO_7ScaleInE1ELSQ_1EEEEEENS4_6LayoutINS5_IJSB_SB_SB_EEENS5_IJNSA_ILi0EEESV_SV_EEEEENS5_IJNS4_10UnderscoreESY_SY_EEEEENS4_23SM90_TMA_LOAD_MULTICASTENS4_14ComposedLayoutINS4_7SwizzleILi3ELi4ELi3EEENS4_18smem_ptr_flag_bitsILi8EEENST_INS5_IJSC_SH_EEENS5_IJSH_SB_EEEEEEEvNS4_8identityENS4_13SM90_TMA_LOADES1A_vS1B_EENS_8epilogue10collective6detail29Sm90TmaWarpSpecializedAdapterINS1F_15DefaultEpilogueISJ_SK_SK_NS1E_6thread17LinearCombinationISJ_Li1EffLNS1J_9ScaleType4KindE0ELNS_15FloatRoundStyleE2ESJ_EENS1_15EpilogueDefaultEEEEEvvEEEEvNT_6ParamsE --------------------------
	.section	.nv.constant0._ZN7cutlass13device_kernelINS_4gemm6kernel13GemmUniversalIN4cute5tupleIJiiiiEEENS1_10collective13CollectiveMmaINS1_37MainloopSm90TmaGmmaWarpSpecializedFP8ILi14ENS5_IJNS4_1CILi1EEENSA_ILi8EEESB_EEENS1_32KernelTmaWarpSpecializedPingpongEEENS5_IJNSA_ILi64EEESG_NSA_ILi128EEEEEENS_12float_e4m3_tENS5_IJlSB_lEEESJ_SK_NS4_8TiledMMAINS4_8MMA_AtomIJNS4_4SM904GMMA30MMA_64x64x32_F32E4M3E4M3_SS_TNILNSO_7ScaleInE1ELSQ_1EEEEEENS4_6LayoutINS5_IJSB_SB_SB_EEENS5_IJNSA_ILi0EEESV_SV_EEEEENS5_IJNS4_10UnderscoreESY_SY_EEEEENS4_23SM90_TMA_LOAD_MULTICASTENS4_14ComposedLayoutINS4_7SwizzleILi3ELi4ELi3EEENS4_18smem_ptr_flag_bitsILi8EEENST_INS5_IJSC_SH_EEENS5_IJSH_SB_EEEEEEEvNS4_8identityENS4_13SM90_TMA_LOADES1A_vS1B_EENS_8epilogue10collective6detail29Sm90TmaWarpSpecializedAdapterINS1F_15DefaultEpilogueISJ_SK_SK_NS1E_6thread17LinearCombinationISJ_Li1EffLNS1J_9ScaleType4KindE0ELNS_15FloatRoundStyleE2ESJ_EENS1_15EpilogueDefaultEEEEEvvEEEEvNT_6ParamsE,"a",@progbits
	.sectionflags	@""
	.align	4
.nv.constant0._ZN7cutlass13device_kernelINS_4gemm6kernel13GemmUniversalIN4cute5tupleIJiiiiEEENS1_10collective13CollectiveMmaINS1_37MainloopSm90TmaGmmaWarpSpecializedFP8ILi14ENS5_IJNS4_1CILi1EEENSA_ILi8EEESB_EEENS1_32KernelTmaWarpSpecializedPingpongEEENS5_IJNSA_ILi64EEESG_NSA_ILi128EEEEEENS_12float_e4m3_tENS5_IJlSB_lEEESJ_SK_NS4_8TiledMMAINS4_8MMA_AtomIJNS4_4SM904GMMA30MMA_64x64x32_F32E4M3E4M3_SS_TNILNSO_7ScaleInE1ELSQ_1EEEEEENS4_6LayoutINS5_IJSB_SB_SB_EEENS5_IJNSA_ILi0EEESV_SV_EEEEENS5_IJNS4_10UnderscoreESY_SY_EEEEENS4_23SM90_TMA_LOAD_MULTICASTENS4_14ComposedLayoutINS4_7SwizzleILi3ELi4ELi3EEENS4_18smem_ptr_flag_bitsILi8EEENST_INS5_IJSC_SH_EEENS5_IJSH_SB_EEEEEEEvNS4_8identityENS4_13SM90_TMA_LOADES1A_vS1B_EENS_8epilogue10collective6detail29Sm90TmaWarpSpecializedAdapterINS1F_15DefaultEpilogueISJ_SK_SK_NS1E_6thread17LinearCombinationISJ_Li1EffLNS1J_9ScaleType4KindE0ELNS_15FloatRoundStyleE2ESJ_EENS1_15EpilogueDefaultEEEEEvvEEEEvNT_6ParamsE:
	.zero		1664


//--------------------- SYMBOLS --------------------------

	.type		.nv.reservedSmem.offset0,@object
	.size		.nv.reservedSmem.offset0,0x4
